//
// Generated by NVIDIA NVVM Compiler
//
// Compiler Build ID: CL-36424714
// Cuda compilation tools, release 13.0, V13.0.88
// Based on NVVM 20.0.0
//

.version 9.0
.target sm_100
.address_size 64

	// .globl	_Z15knnSearchKernelPKfS0_iiiPfPi

.visible .entry _Z15knnSearchKernelPKfS0_iiiPfPi(
	.param .u64 .ptr .align 1 _Z15knnSearchKernelPKfS0_iiiPfPi_param_0,
	.param .u64 .ptr .align 1 _Z15knnSearchKernelPKfS0_iiiPfPi_param_1,
	.param .u32 _Z15knnSearchKernelPKfS0_iiiPfPi_param_2,
	.param .u32 _Z15knnSearchKernelPKfS0_iiiPfPi_param_3,
	.param .u32 _Z15knnSearchKernelPKfS0_iiiPfPi_param_4,
	.param .u64 .ptr .align 1 _Z15knnSearchKernelPKfS0_iiiPfPi_param_5,
	.param .u64 .ptr .align 1 _Z15knnSearchKernelPKfS0_iiiPfPi_param_6
)
{
	.reg .pred 	%p<11>;
	.reg .b32 	%r<34>;
	.reg .b32 	%f<83>;
	.reg .b64 	%rd<54>;

	ld.param.u64 	%rd11, [_Z15knnSearchKernelPKfS0_iiiPfPi_param_0];
	ld.param.u64 	%rd12, [_Z15knnSearchKernelPKfS0_iiiPfPi_param_1];
	ld.param.u32 	%r16, [_Z15knnSearchKernelPKfS0_iiiPfPi_param_2];
	ld.param.u32 	%r17, [_Z15knnSearchKernelPKfS0_iiiPfPi_param_3];
	ld.param.u64 	%rd9, [_Z15knnSearchKernelPKfS0_iiiPfPi_param_5];
	ld.param.u64 	%rd10, [_Z15knnSearchKernelPKfS0_iiiPfPi_param_6];
	cvta.to.global.u64 	%rd1, %rd12;
	cvta.to.global.u64 	%rd2, %rd11;
	mov.u32 	%r1, %ctaid.x;
	mov.u32 	%r18, %tid.x;
	mov.u32 	%r19, %ntid.x;
	mov.u32 	%r20, %ctaid.y;
	mad.lo.s32 	%r2, %r19, %r20, %r18;
	setp.ge.s32 	%p1, %r2, %r16;
	@%p1 bra 	$L__BB0_14;
	setp.lt.s32 	%p2, %r17, 1;
	mov.f32 	%f82, 0f00000000;
	@%p2 bra 	$L__BB0_13;
	mul.lo.s32 	%r3, %r17, %r2;
	mul.lo.s32 	%r4, %r17, %r1;
	and.b32  	%r5, %r17, 7;
	setp.lt.u32 	%p3, %r17, 8;
	mov.f32 	%f82, 0f00000000;
	mov.b32 	%r32, 0;
	@%p3 bra 	$L__BB0_5;
	and.b32  	%r32, %r17, 2147483640;
	neg.s32 	%r30, %r32;
	mul.wide.u32 	%rd13, %r3, 4;
	add.s64 	%rd14, %rd13, %rd2;
	add.s64 	%rd53, %rd14, 16;
	mul.wide.u32 	%rd15, %r4, 4;
	add.s64 	%rd16, %rd15, %rd1;
	add.s64 	%rd52, %rd16, 16;
	mov.f32 	%f82, 0f00000000;
$L__BB0_4:
	.pragma "nounroll";
	ld.global.f32 	%f17, [%rd53+-16];
	ld.global.f32 	%f18, [%rd52+-16];
	sub.f32 	%f19, %f17, %f18;
	fma.rn.f32 	%f20, %f19, %f19, %f82;
	ld.global.f32 	%f21, [%rd53+-12];
	ld.global.f32 	%f22, [%rd52+-12];
	sub.f32 	%f23, %f21, %f22;
	fma.rn.f32 	%f24, %f23, %f23, %f20;
	ld.global.f32 	%f25, [%rd53+-8];
	ld.global.f32 	%f26, [%rd52+-8];
	sub.f32 	%f27, %f25, %f26;
	fma.rn.f32 	%f28, %f27, %f27, %f24;
	ld.global.f32 	%f29, [%rd53+-4];
	ld.global.f32 	%f30, [%rd52+-4];
	sub.f32 	%f31, %f29, %f30;
	fma.rn.f32 	%f32, %f31, %f31, %f28;
	ld.global.f32 	%f33, [%rd53];
	ld.global.f32 	%f34, [%rd52];
	sub.f32 	%f35, %f33, %f34;
	fma.rn.f32 	%f36, %f35, %f35, %f32;
	ld.global.f32 	%f37, [%rd53+4];
	ld.global.f32 	%f38, [%rd52+4];
	sub.f32 	%f39, %f37, %f38;
	fma.rn.f32 	%f40, %f39, %f39, %f36;
	ld.global.f32 	%f41, [%rd53+8];
	ld.global.f32 	%f42, [%rd52+8];
	sub.f32 	%f43, %f41, %f42;
	fma.rn.f32 	%f44, %f43, %f43, %f40;
	ld.global.f32 	%f45, [%rd53+12];
	ld.global.f32 	%f46, [%rd52+12];
	sub.f32 	%f47, %f45, %f46;
	fma.rn.f32 	%f82, %f47, %f47, %f44;
	add.s32 	%r30, %r30, 8;
	add.s64 	%rd53, %rd53, 32;
	add.s64 	%rd52, %rd52, 32;
	setp.ne.s32 	%p4, %r30, 0;
	@%p4 bra 	$L__BB0_4;
$L__BB0_5:
	setp.eq.s32 	%p5, %r5, 0;
	@%p5 bra 	$L__BB0_13;
	and.b32  	%r11, %r17, 3;
	setp.lt.u32 	%p6, %r5, 4;
	@%p6 bra 	$L__BB0_8;
	add.s32 	%r22, %r32, %r3;
	mul.wide.u32 	%rd17, %r22, 4;
	add.s64 	%rd18, %rd2, %rd17;
	ld.global.f32 	%f49, [%rd18];
	add.s32 	%r23, %r32, %r4;
	mul.wide.u32 	%rd19, %r23, 4;
	add.s64 	%rd20, %rd1, %rd19;
	ld.global.f32 	%f50, [%rd20];
	sub.f32 	%f51, %f49, %f50;
	fma.rn.f32 	%f52, %f51, %f51, %f82;
	cvt.u64.u32 	%rd21, %r3;
	cvt.u64.u32 	%rd22, %r32;
	add.s64 	%rd23, %rd22, %rd21;
	shl.b64 	%rd24, %rd23, 2;
	add.s64 	%rd25, %rd2, %rd24;
	ld.global.f32 	%f53, [%rd25+4];
	cvt.u64.u32 	%rd26, %r4;
	add.s64 	%rd27, %rd22, %rd26;
	shl.b64 	%rd28, %rd27, 2;
	add.s64 	%rd29, %rd1, %rd28;
	ld.global.f32 	%f54, [%rd29+4];
	sub.f32 	%f55, %f53, %f54;
	fma.rn.f32 	%f56, %f55, %f55, %f52;
	ld.global.f32 	%f57, [%rd25+8];
	ld.global.f32 	%f58, [%rd29+8];
	sub.f32 	%f59, %f57, %f58;
	fma.rn.f32 	%f60, %f59, %f59, %f56;
	ld.global.f32 	%f61, [%rd25+12];
	ld.global.f32 	%f62, [%rd29+12];
	sub.f32 	%f63, %f61, %f62;
	fma.rn.f32 	%f82, %f63, %f63, %f60;
	add.s32 	%r32, %r32, 4;
$L__BB0_8:
	setp.eq.s32 	%p7, %r11, 0;
	@%p7 bra 	$L__BB0_13;
	setp.eq.s32 	%p8, %r11, 1;
	@%p8 bra 	$L__BB0_11;
	add.s32 	%r24, %r32, %r3;
	mul.wide.u32 	%rd30, %r24, 4;
	add.s64 	%rd31, %rd2, %rd30;
	ld.global.f32 	%f65, [%rd31];
	add.s32 	%r25, %r32, %r4;
	mul.wide.u32 	%rd32, %r25, 4;
	add.s64 	%rd33, %rd1, %rd32;
	ld.global.f32 	%f66, [%rd33];
	sub.f32 	%f67, %f65, %f66;
	fma.rn.f32 	%f68, %f67, %f67, %f82;
	cvt.u64.u32 	%rd34, %r3;
	cvt.u64.u32 	%rd35, %r32;
	add.s64 	%rd36, %rd35, %rd34;
	shl.b64 	%rd37, %rd36, 2;
	add.s64 	%rd38, %rd2, %rd37;
	ld.global.f32 	%f69, [%rd38+4];
	cvt.u64.u32 	%rd39, %r4;
	add.s64 	%rd40, %rd35, %rd39;
	shl.b64 	%rd41, %rd40, 2;
	add.s64 	%rd42, %rd1, %rd41;
	ld.global.f32 	%f70, [%rd42+4];
	sub.f32 	%f71, %f69, %f70;
	fma.rn.f32 	%f82, %f71, %f71, %f68;
	add.s32 	%r32, %r32, 2;
$L__BB0_11:
	and.b32  	%r26, %r17, 1;
	setp.eq.b32 	%p9, %r26, 1;
	not.pred 	%p10, %p9;
	@%p10 bra 	$L__BB0_13;
	add.s32 	%r27, %r32, %r3;
	mul.wide.u32 	%rd43, %r27, 4;
	add.s64 	%rd44, %rd2, %rd43;
	ld.global.f32 	%f72, [%rd44];
	add.s32 	%r28, %r32, %r4;
	mul.wide.u32 	%rd45, %r28, 4;
	add.s64 	%rd46, %rd1, %rd45;
	ld.global.f32 	%f73, [%rd46];
	sub.f32 	%f74, %f72, %f73;
	fma.rn.f32 	%f82, %f74, %f74, %f82;
$L__BB0_13:
	mad.lo.s32 	%r29, %r16, %r1, %r2;
	cvta.to.global.u64 	%rd47, %rd9;
	mul.wide.u32 	%rd48, %r29, 4;
	add.s64 	%rd49, %rd47, %rd48;
	st.global.f32 	[%rd49], %f82;
	cvta.to.global.u64 	%rd50, %rd10;
	add.s64 	%rd51, %rd50, %rd48;
	st.global.u32 	[%rd51], %r2;
$L__BB0_14:
	ret;

}
	// .globl	_Z12findKNearestPfPiiiS_S0_
.visible .entry _Z12findKNearestPfPiiiS_S0_(
	.param .u64 .ptr .align 1 _Z12findKNearestPfPiiiS_S0__param_0,
	.param .u64 .ptr .align 1 _Z12findKNearestPfPiiiS_S0__param_1,
	.param .u32 _Z12findKNearestPfPiiiS_S0__param_2,
	.param .u32 _Z12findKNearestPfPiiiS_S0__param_3,
	.param .u64 .ptr .align 1 _Z12findKNearestPfPiiiS_S0__param_4,
	.param .u64 .ptr .align 1 _Z12findKNearestPfPiiiS_S0__param_5
)
{
	.local .align 16 .b8 	__local_depot1[800];
	.reg .b64 	%SP;
	.reg .b64 	%SPL;
	.reg .pred 	%p<67>;
	.reg .b32 	%r<212>;
	.reg .b32 	%f<156>;
	.reg .b64 	%rd<132>;

	mov.u64 	%SPL, __local_depot1;
	ld.param.u64 	%rd38, [_Z12findKNearestPfPiiiS_S0__param_1];
	ld.param.u32 	%r71, [_Z12findKNearestPfPiiiS_S0__param_2];
	ld.param.u32 	%r72, [_Z12findKNearestPfPiiiS_S0__param_3];
	cvta.to.global.u64 	%rd39, %rd38;
	add.u64 	%rd1, %SPL, 0;
	add.u64 	%rd2, %SPL, 400;
	mov.u32 	%r73, %tid.x;
	mov.u32 	%r74, %ntid.x;
	mov.u32 	%r75, %ctaid.x;
	mad.lo.s32 	%r1, %r74, %r75, %r73;
	mul.lo.s32 	%r76, %r71, %r1;
	mul.wide.s32 	%rd42, %r76, 4;
	add.s64 	%rd3, %rd39, %rd42;
	setp.lt.s32 	%p1, %r72, 1;
	@%p1 bra 	$L__BB1_13;
	setp.lt.u32 	%p2, %r72, 16;
	mov.b32 	%r185, 0;
	@%p2 bra 	$L__BB1_4;
	mov.b32 	%r190, 0;
	and.b32  	%r185, %r72, 2147483632;
$L__BB1_3:
	.pragma "nounroll";
	ld.param.u64 	%rd120, [_Z12findKNearestPfPiiiS_S0__param_0];
	cvta.to.global.u64 	%rd43, %rd120;
	add.s64 	%rd45, %rd43, %rd42;
	mul.wide.u32 	%rd46, %r190, 4;
	add.s64 	%rd47, %rd45, %rd46;
	ld.global.f32 	%f68, [%rd47];
	add.s64 	%rd48, %rd1, %rd46;
	add.s64 	%rd49, %rd3, %rd46;
	ld.global.u32 	%r80, [%rd49];
	add.s64 	%rd50, %rd2, %rd46;
	ld.global.f32 	%f69, [%rd47+4];
	ld.global.u32 	%r81, [%rd49+4];
	ld.global.f32 	%f70, [%rd47+8];
	ld.global.u32 	%r82, [%rd49+8];
	ld.global.f32 	%f71, [%rd47+12];
	st.local.v4.f32 	[%rd48], {%f68, %f69, %f70, %f71};
	ld.global.u32 	%r83, [%rd49+12];
	st.local.v4.u32 	[%rd50], {%r80, %r81, %r82, %r83};
	ld.global.f32 	%f72, [%rd47+16];
	ld.global.u32 	%r84, [%rd49+16];
	ld.global.f32 	%f73, [%rd47+20];
	ld.global.u32 	%r85, [%rd49+20];
	ld.global.f32 	%f74, [%rd47+24];
	ld.global.u32 	%r86, [%rd49+24];
	ld.global.f32 	%f75, [%rd47+28];
	st.local.v4.f32 	[%rd48+16], {%f72, %f73, %f74, %f75};
	ld.global.u32 	%r87, [%rd49+28];
	st.local.v4.u32 	[%rd50+16], {%r84, %r85, %r86, %r87};
	ld.global.f32 	%f76, [%rd47+32];
	ld.global.u32 	%r88, [%rd49+32];
	ld.global.f32 	%f77, [%rd47+36];
	ld.global.u32 	%r89, [%rd49+36];
	ld.global.f32 	%f78, [%rd47+40];
	ld.global.u32 	%r90, [%rd49+40];
	ld.global.f32 	%f79, [%rd47+44];
	st.local.v4.f32 	[%rd48+32], {%f76, %f77, %f78, %f79};
	ld.global.u32 	%r91, [%rd49+44];
	st.local.v4.u32 	[%rd50+32], {%r88, %r89, %r90, %r91};
	ld.global.f32 	%f80, [%rd47+48];
	ld.global.u32 	%r92, [%rd49+48];
	ld.global.f32 	%f81, [%rd47+52];
	ld.global.u32 	%r93, [%rd49+52];
	ld.global.f32 	%f82, [%rd47+56];
	ld.global.u32 	%r94, [%rd49+56];
	ld.global.f32 	%f83, [%rd47+60];
	st.local.v4.f32 	[%rd48+48], {%f80, %f81, %f82, %f83};
	ld.global.u32 	%r95, [%rd49+60];
	st.local.v4.u32 	[%rd50+48], {%r92, %r93, %r94, %r95};
	add.s32 	%r190, %r190, 16;
	setp.eq.s32 	%p3, %r190, %r185;
	@%p3 bra 	$L__BB1_4;
	bra.uni 	$L__BB1_3;
$L__BB1_4:
	and.b32  	%r3, %r72, 15;
	setp.eq.s32 	%p4, %r3, 0;
	@%p4 bra 	$L__BB1_13;
	ld.param.u64 	%rd121, [_Z12findKNearestPfPiiiS_S0__param_0];
	cvta.to.global.u64 	%rd51, %rd121;
	add.s64 	%rd4, %rd51, %rd42;
	and.b32  	%r4, %r72, 7;
	setp.lt.u32 	%p5, %r3, 8;
	@%p5 bra 	$L__BB1_7;
	mul.wide.u32 	%rd53, %r185, 4;
	add.s64 	%rd54, %rd4, %rd53;
	ld.global.f32 	%f84, [%rd54];
	add.s64 	%rd55, %rd1, %rd53;
	st.local.f32 	[%rd55], %f84;
	add.s64 	%rd56, %rd3, %rd53;
	ld.global.u32 	%r97, [%rd56];
	add.s64 	%rd57, %rd2, %rd53;
	st.local.u32 	[%rd57], %r97;
	ld.global.f32 	%f85, [%rd54+4];
	st.local.f32 	[%rd55+4], %f85;
	ld.global.u32 	%r98, [%rd56+4];
	st.local.u32 	[%rd57+4], %r98;
	ld.global.f32 	%f86, [%rd54+8];
	st.local.f32 	[%rd55+8], %f86;
	ld.global.u32 	%r99, [%rd56+8];
	st.local.u32 	[%rd57+8], %r99;
	ld.global.f32 	%f87, [%rd54+12];
	st.local.f32 	[%rd55+12], %f87;
	ld.global.u32 	%r100, [%rd56+12];
	st.local.u32 	[%rd57+12], %r100;
	ld.global.f32 	%f88, [%rd54+16];
	st.local.f32 	[%rd55+16], %f88;
	ld.global.u32 	%r101, [%rd56+16];
	st.local.u32 	[%rd57+16], %r101;
	ld.global.f32 	%f89, [%rd54+20];
	st.local.f32 	[%rd55+20], %f89;
	ld.global.u32 	%r102, [%rd56+20];
	st.local.u32 	[%rd57+20], %r102;
	ld.global.f32 	%f90, [%rd54+24];
	st.local.f32 	[%rd55+24], %f90;
	ld.global.u32 	%r103, [%rd56+24];
	st.local.u32 	[%rd57+24], %r103;
	ld.global.f32 	%f91, [%rd54+28];
	st.local.f32 	[%rd55+28], %f91;
	ld.global.u32 	%r104, [%rd56+28];
	st.local.u32 	[%rd57+28], %r104;
	add.s32 	%r185, %r185, 8;
$L__BB1_7:
	setp.eq.s32 	%p6, %r4, 0;
	@%p6 bra 	$L__BB1_13;
	and.b32  	%r7, %r72, 3;
	setp.lt.u32 	%p7, %r4, 4;
	@%p7 bra 	$L__BB1_10;
	mul.wide.u32 	%rd58, %r185, 4;
	add.s64 	%rd59, %rd4, %rd58;
	ld.global.f32 	%f92, [%rd59];
	add.s64 	%rd60, %rd1, %rd58;
	st.local.f32 	[%rd60], %f92;
	add.s64 	%rd61, %rd3, %rd58;
	ld.global.u32 	%r105, [%rd61];
	add.s64 	%rd62, %rd2, %rd58;
	st.local.u32 	[%rd62], %r105;
	ld.global.f32 	%f93, [%rd59+4];
	st.local.f32 	[%rd60+4], %f93;
	ld.global.u32 	%r106, [%rd61+4];
	st.local.u32 	[%rd62+4], %r106;
	ld.global.f32 	%f94, [%rd59+8];
	st.local.f32 	[%rd60+8], %f94;
	ld.global.u32 	%r107, [%rd61+8];
	st.local.u32 	[%rd62+8], %r107;
	ld.global.f32 	%f95, [%rd59+12];
	st.local.f32 	[%rd60+12], %f95;
	ld.global.u32 	%r108, [%rd61+12];
	st.local.u32 	[%rd62+12], %r108;
	add.s32 	%r185, %r185, 4;
$L__BB1_10:
	setp.eq.s32 	%p8, %r7, 0;
	@%p8 bra 	$L__BB1_13;
	mov.b32 	%r189, 0;
$L__BB1_12:
	.pragma "nounroll";
	mul.wide.u32 	%rd63, %r185, 4;
	add.s64 	%rd64, %rd4, %rd63;
	ld.global.f32 	%f96, [%rd64];
	add.s64 	%rd65, %rd1, %rd63;
	st.local.f32 	[%rd65], %f96;
	add.s64 	%rd66, %rd3, %rd63;
	ld.global.u32 	%r110, [%rd66];
	add.s64 	%rd67, %rd2, %rd63;
	st.local.u32 	[%rd67], %r110;
	add.s32 	%r185, %r185, 1;
	add.s32 	%r189, %r189, 1;
	setp.ne.s32 	%p9, %r189, %r7;
	@%p9 bra 	$L__BB1_12;
$L__BB1_13:
	setp.lt.s32 	%p10, %r72, 2;
	@%p10 bra 	$L__BB1_19;
	mov.b32 	%r195, 1;
$L__BB1_15:
	mul.wide.u32 	%rd68, %r195, 4;
	add.s64 	%rd69, %rd1, %rd68;
	ld.local.f32 	%f5, [%rd69];
	add.s64 	%rd70, %rd2, %rd68;
	ld.local.u32 	%r30, [%rd70];
	mov.u32 	%r196, %r195;
$L__BB1_16:
	add.s32 	%r32, %r196, -1;
	mul.wide.u32 	%rd71, %r32, 4;
	add.s64 	%rd14, %rd1, %rd71;
	ld.local.f32 	%f6, [%rd14];
	setp.leu.f32 	%p11, %f6, %f5;
	mov.u32 	%r197, %r196;
	@%p11 bra 	$L__BB1_18;
	st.local.f32 	[%rd14+4], %f6;
	add.s64 	%rd73, %rd2, %rd71;
	ld.local.u32 	%r113, [%rd73];
	st.local.u32 	[%rd73+4], %r113;
	setp.gt.s32 	%p12, %r196, 1;
	mov.b32 	%r197, 0;
	mov.u32 	%r196, %r32;
	@%p12 bra 	$L__BB1_16;
$L__BB1_18:
	mul.wide.s32 	%rd74, %r197, 4;
	add.s64 	%rd75, %rd1, %rd74;
	st.local.f32 	[%rd75], %f5;
	add.s64 	%rd76, %rd2, %rd74;
	st.local.u32 	[%rd76], %r30;
	add.s32 	%r195, %r195, 1;
	setp.eq.s32 	%p13, %r195, %r72;
	@%p13 bra 	$L__BB1_19;
	bra.uni 	$L__BB1_15;
$L__BB1_19:
	setp.ge.s32 	%p14, %r72, %r71;
	@%p14 bra 	$L__BB1_100;
	ld.param.u64 	%rd122, [_Z12findKNearestPfPiiiS_S0__param_0];
	cvta.to.global.u64 	%rd77, %rd122;
	add.s64 	%rd5, %rd77, %rd42;
	setp.lt.s32 	%p15, %r72, 2;
	mul.wide.s32 	%rd79, %r72, 4;
	add.s64 	%rd6, %rd1, %rd79;
	add.s64 	%rd7, %rd2, %rd79;
	@%p15 bra 	$L__BB1_30;
	mov.u32 	%r191, %r72;
$L__BB1_22:
	mul.wide.u32 	%rd87, %r191, 4;
	add.s64 	%rd88, %rd5, %rd87;
	ld.global.f32 	%f1, [%rd88];
	ld.local.f32 	%f97, [%rd6+-4];
	setp.geu.f32 	%p53, %f1, %f97;
	@%p53 bra 	$L__BB1_29;
	st.local.f32 	[%rd6+-4], %f1;
	add.s64 	%rd90, %rd3, %rd87;
	ld.global.u32 	%r148, [%rd90];
	st.local.u32 	[%rd7+-4], %r148;
	mov.b32 	%r192, 1;
$L__BB1_24:
	mov.u32 	%r18, %r192;
	mul.wide.u32 	%rd91, %r18, 4;
	add.s64 	%rd92, %rd1, %rd91;
	ld.local.f32 	%f2, [%rd92];
	add.s64 	%rd93, %rd2, %rd91;
	ld.local.u32 	%r19, [%rd93];
	add.s32 	%r192, %r18, 1;
	add.s32 	%r149, %r18, -1;
	mul.wide.u32 	%rd94, %r149, 4;
	add.s64 	%rd95, %rd2, %rd94;
	add.s64 	%rd127, %rd95, 4;
	add.s64 	%rd96, %rd1, %rd94;
	add.s64 	%rd126, %rd96, 4;
	mov.u32 	%r193, %r192;
$L__BB1_25:
	add.s64 	%rd12, %rd126, -4;
	ld.local.f32 	%f3, [%rd126+-4];
	setp.leu.f32 	%p54, %f3, %f2;
	@%p54 bra 	$L__BB1_27;
	st.local.f32 	[%rd126], %f3;
	add.s64 	%rd13, %rd127, -4;
	ld.local.u32 	%r151, [%rd127+-4];
	st.local.u32 	[%rd127], %r151;
	add.s32 	%r193, %r193, -1;
	setp.gt.s32 	%p55, %r193, 1;
	mov.b32 	%r194, 0;
	mov.u64 	%rd126, %rd12;
	mov.u64 	%rd127, %rd13;
	@%p55 bra 	$L__BB1_25;
	bra.uni 	$L__BB1_28;
$L__BB1_27:
	add.s32 	%r194, %r193, -1;
$L__BB1_28:
	mul.wide.s32 	%rd97, %r194, 4;
	add.s64 	%rd98, %rd1, %rd97;
	st.local.f32 	[%rd98], %f2;
	add.s64 	%rd99, %rd2, %rd97;
	st.local.u32 	[%rd99], %r19;
	setp.ne.s32 	%p56, %r192, %r72;
	@%p56 bra 	$L__BB1_24;
$L__BB1_29:
	add.s32 	%r191, %r191, 1;
	setp.eq.s32 	%p57, %r191, %r71;
	@%p57 bra 	$L__BB1_100;
	bra.uni 	$L__BB1_22;
$L__BB1_30:
	sub.s32 	%r26, %r71, %r72;
	and.b32  	%r27, %r26, 15;
	sub.s32 	%r115, %r72, %r71;
	setp.gt.u32 	%p16, %r115, -16;
	mov.u32 	%r203, %r72;
	@%p16 bra 	$L__BB1_65;
	and.b32  	%r28, %r26, -16;
	ld.local.f32 	%f140, [%rd6+-4];
	mov.b32 	%r204, 0;
	mov.u32 	%r203, %r72;
$L__BB1_32:
	.pragma "nounroll";
	mul.wide.s32 	%rd80, %r203, 4;
	add.s64 	%rd22, %rd5, %rd80;
	ld.global.f32 	%f36, [%rd22];
	setp.geu.f32 	%p17, %f36, %f140;
	add.s64 	%rd23, %rd3, %rd80;
	@%p17 bra 	$L__BB1_34;
	st.local.f32 	[%rd6+-4], %f36;
	ld.global.u32 	%r117, [%rd23];
	st.local.u32 	[%rd7+-4], %r117;
	mov.f32 	%f140, %f36;
$L__BB1_34:
	ld.global.f32 	%f38, [%rd22+4];
	setp.geu.f32 	%p18, %f38, %f140;
	@%p18 bra 	$L__BB1_36;
	st.local.f32 	[%rd6+-4], %f38;
	ld.global.u32 	%r118, [%rd23+4];
	st.local.u32 	[%rd7+-4], %r118;
	mov.f32 	%f140, %f38;
$L__BB1_36:
	ld.global.f32 	%f40, [%rd22+8];
	setp.geu.f32 	%p19, %f40, %f140;
	@%p19 bra 	$L__BB1_38;
	st.local.f32 	[%rd6+-4], %f40;
	ld.global.u32 	%r119, [%rd23+8];
	st.local.u32 	[%rd7+-4], %r119;
	mov.f32 	%f140, %f40;
$L__BB1_38:
	ld.global.f32 	%f42, [%rd22+12];
	setp.geu.f32 	%p20, %f42, %f140;
	@%p20 bra 	$L__BB1_40;
	st.local.f32 	[%rd6+-4], %f42;
	ld.global.u32 	%r120, [%rd23+12];
	st.local.u32 	[%rd7+-4], %r120;
	mov.f32 	%f140, %f42;
$L__BB1_40:
	ld.global.f32 	%f44, [%rd22+16];
	setp.geu.f32 	%p21, %f44, %f140;
	@%p21 bra 	$L__BB1_42;
	st.local.f32 	[%rd6+-4], %f44;
	ld.global.u32 	%r121, [%rd23+16];
	st.local.u32 	[%rd7+-4], %r121;
	mov.f32 	%f140, %f44;
$L__BB1_42:
	ld.global.f32 	%f46, [%rd22+20];
	setp.geu.f32 	%p22, %f46, %f140;
	@%p22 bra 	$L__BB1_44;
	st.local.f32 	[%rd6+-4], %f46;
	ld.global.u32 	%r122, [%rd23+20];
	st.local.u32 	[%rd7+-4], %r122;
	mov.f32 	%f140, %f46;
$L__BB1_44:
	ld.global.f32 	%f48, [%rd22+24];
	setp.geu.f32 	%p23, %f48, %f140;
	@%p23 bra 	$L__BB1_46;
	st.local.f32 	[%rd6+-4], %f48;
	ld.global.u32 	%r123, [%rd23+24];
	st.local.u32 	[%rd7+-4], %r123;
	mov.f32 	%f140, %f48;
$L__BB1_46:
	ld.global.f32 	%f50, [%rd22+28];
	setp.geu.f32 	%p24, %f50, %f140;
	@%p24 bra 	$L__BB1_48;
	st.local.f32 	[%rd6+-4], %f50;
	ld.global.u32 	%r124, [%rd23+28];
	st.local.u32 	[%rd7+-4], %r124;
	mov.f32 	%f140, %f50;
$L__BB1_48:
	ld.global.f32 	%f52, [%rd22+32];
	setp.geu.f32 	%p25, %f52, %f140;
	@%p25 bra 	$L__BB1_50;
	st.local.f32 	[%rd6+-4], %f52;
	ld.global.u32 	%r125, [%rd23+32];
	st.local.u32 	[%rd7+-4], %r125;
	mov.f32 	%f140, %f52;
$L__BB1_50:
	ld.global.f32 	%f54, [%rd22+36];
	setp.geu.f32 	%p26, %f54, %f140;
	@%p26 bra 	$L__BB1_52;
	st.local.f32 	[%rd6+-4], %f54;
	ld.global.u32 	%r126, [%rd23+36];
	st.local.u32 	[%rd7+-4], %r126;
	mov.f32 	%f140, %f54;
$L__BB1_52:
	ld.global.f32 	%f56, [%rd22+40];
	setp.geu.f32 	%p27, %f56, %f140;
	@%p27 bra 	$L__BB1_54;
	st.local.f32 	[%rd6+-4], %f56;
	ld.global.u32 	%r127, [%rd23+40];
	st.local.u32 	[%rd7+-4], %r127;
	mov.f32 	%f140, %f56;
$L__BB1_54:
	ld.global.f32 	%f58, [%rd22+44];
	setp.geu.f32 	%p28, %f58, %f140;
	@%p28 bra 	$L__BB1_56;
	st.local.f32 	[%rd6+-4], %f58;
	ld.global.u32 	%r128, [%rd23+44];
	st.local.u32 	[%rd7+-4], %r128;
	mov.f32 	%f140, %f58;
$L__BB1_56:
	ld.global.f32 	%f60, [%rd22+48];
	setp.geu.f32 	%p29, %f60, %f140;
	@%p29 bra 	$L__BB1_58;
	st.local.f32 	[%rd6+-4], %f60;
	ld.global.u32 	%r129, [%rd23+48];
	st.local.u32 	[%rd7+-4], %r129;
	mov.f32 	%f140, %f60;
$L__BB1_58:
	ld.global.f32 	%f62, [%rd22+52];
	setp.geu.f32 	%p30, %f62, %f140;
	@%p30 bra 	$L__BB1_60;
	st.local.f32 	[%rd6+-4], %f62;
	ld.global.u32 	%r130, [%rd23+52];
	st.local.u32 	[%rd7+-4], %r130;
	mov.f32 	%f140, %f62;
$L__BB1_60:
	ld.global.f32 	%f64, [%rd22+56];
	setp.geu.f32 	%p31, %f64, %f140;
	@%p31 bra 	$L__BB1_62;
	st.local.f32 	[%rd6+-4], %f64;
	ld.global.u32 	%r131, [%rd23+56];
	st.local.u32 	[%rd7+-4], %r131;
	mov.f32 	%f140, %f64;
$L__BB1_62:
	ld.global.f32 	%f66, [%rd22+60];
	setp.geu.f32 	%p32, %f66, %f140;
	@%p32 bra 	$L__BB1_64;
	st.local.f32 	[%rd6+-4], %f66;
	ld.global.u32 	%r132, [%rd23+60];
	st.local.u32 	[%rd7+-4], %r132;
	mov.f32 	%f140, %f66;
$L__BB1_64:
	add.s32 	%r203, %r203, 16;
	add.s32 	%r204, %r204, 16;
	setp.eq.s32 	%p33, %r204, %r28;
	@%p33 bra 	$L__BB1_65;
	bra.uni 	$L__BB1_32;
$L__BB1_65:
	setp.eq.s32 	%p34, %r27, 0;
	@%p34 bra 	$L__BB1_100;
	and.b32  	%r36, %r26, 7;
	setp.lt.u32 	%p35, %r27, 8;
	@%p35 bra 	$L__BB1_84;
	mul.wide.s32 	%rd81, %r203, 4;
	add.s64 	%rd15, %rd5, %rd81;
	ld.global.f32 	%f7, [%rd15];
	ld.local.f32 	%f128, [%rd6+-4];
	setp.geu.f32 	%p36, %f7, %f128;
	add.s64 	%rd16, %rd3, %rd81;
	@%p36 bra 	$L__BB1_69;
	st.local.f32 	[%rd6+-4], %f7;
	ld.global.u32 	%r133, [%rd16];
	st.local.u32 	[%rd7+-4], %r133;
	mov.f32 	%f128, %f7;
$L__BB1_69:
	ld.global.f32 	%f10, [%rd15+4];
	setp.geu.f32 	%p37, %f10, %f128;
	@%p37 bra 	$L__BB1_71;
	st.local.f32 	[%rd6+-4], %f10;
	ld.global.u32 	%r134, [%rd16+4];
	st.local.u32 	[%rd7+-4], %r134;
	mov.f32 	%f128, %f10;
$L__BB1_71:
	ld.global.f32 	%f12, [%rd15+8];
	setp.geu.f32 	%p38, %f12, %f128;
	@%p38 bra 	$L__BB1_73;
	st.local.f32 	[%rd6+-4], %f12;
	ld.global.u32 	%r135, [%rd16+8];
	st.local.u32 	[%rd7+-4], %r135;
	mov.f32 	%f128, %f12;
$L__BB1_73:
	ld.global.f32 	%f14, [%rd15+12];
	setp.geu.f32 	%p39, %f14, %f128;
	@%p39 bra 	$L__BB1_75;
	st.local.f32 	[%rd6+-4], %f14;
	ld.global.u32 	%r136, [%rd16+12];
	st.local.u32 	[%rd7+-4], %r136;
	mov.f32 	%f128, %f14;
$L__BB1_75:
	ld.global.f32 	%f16, [%rd15+16];
	setp.geu.f32 	%p40, %f16, %f128;
	@%p40 bra 	$L__BB1_77;
	st.local.f32 	[%rd6+-4], %f16;
	ld.global.u32 	%r137, [%rd16+16];
	st.local.u32 	[%rd7+-4], %r137;
	mov.f32 	%f128, %f16;
$L__BB1_77:
	ld.global.f32 	%f18, [%rd15+20];
	setp.geu.f32 	%p41, %f18, %f128;
	@%p41 bra 	$L__BB1_79;
	st.local.f32 	[%rd6+-4], %f18;
	ld.global.u32 	%r138, [%rd16+20];
	st.local.u32 	[%rd7+-4], %r138;
	mov.f32 	%f128, %f18;
$L__BB1_79:
	ld.global.f32 	%f20, [%rd15+24];
	setp.geu.f32 	%p42, %f20, %f128;
	@%p42 bra 	$L__BB1_81;
	st.local.f32 	[%rd6+-4], %f20;
	ld.global.u32 	%r139, [%rd16+24];
	st.local.u32 	[%rd7+-4], %r139;
	mov.f32 	%f128, %f20;
$L__BB1_81:
	ld.global.f32 	%f22, [%rd15+28];
	setp.geu.f32 	%p43, %f22, %f128;
	@%p43 bra 	$L__BB1_83;
	st.local.f32 	[%rd6+-4], %f22;
	ld.global.u32 	%r140, [%rd16+28];
	st.local.u32 	[%rd7+-4], %r140;
$L__BB1_83:
	add.s32 	%r203, %r203, 8;
$L__BB1_84:
	setp.eq.s32 	%p44, %r36, 0;
	@%p44 bra 	$L__BB1_100;
	and.b32  	%r39, %r26, 3;
	setp.lt.u32 	%p45, %r36, 4;
	@%p45 bra 	$L__BB1_95;
	mul.wide.s32 	%rd82, %r203, 4;
	add.s64 	%rd17, %rd5, %rd82;
	ld.global.f32 	%f23, [%rd17];
	ld.local.f32 	%f135, [%rd6+-4];
	setp.geu.f32 	%p46, %f23, %f135;
	add.s64 	%rd18, %rd3, %rd82;
	@%p46 bra 	$L__BB1_88;
	st.local.f32 	[%rd6+-4], %f23;
	ld.global.u32 	%r141, [%rd18];
	st.local.u32 	[%rd7+-4], %r141;
	mov.f32 	%f135, %f23;
$L__BB1_88:
	ld.global.f32 	%f26, [%rd17+4];
	setp.geu.f32 	%p47, %f26, %f135;
	@%p47 bra 	$L__BB1_90;
	st.local.f32 	[%rd6+-4], %f26;
	ld.global.u32 	%r142, [%rd18+4];
	st.local.u32 	[%rd7+-4], %r142;
	mov.f32 	%f135, %f26;
$L__BB1_90:
	ld.global.f32 	%f28, [%rd17+8];
	setp.geu.f32 	%p48, %f28, %f135;
	@%p48 bra 	$L__BB1_92;
	st.local.f32 	[%rd6+-4], %f28;
	ld.global.u32 	%r143, [%rd18+8];
	st.local.u32 	[%rd7+-4], %r143;
	mov.f32 	%f135, %f28;
$L__BB1_92:
	ld.global.f32 	%f30, [%rd17+12];
	setp.geu.f32 	%p49, %f30, %f135;
	@%p49 bra 	$L__BB1_94;
	st.local.f32 	[%rd6+-4], %f30;
	ld.global.u32 	%r144, [%rd18+12];
	st.local.u32 	[%rd7+-4], %r144;
$L__BB1_94:
	add.s32 	%r203, %r203, 4;
$L__BB1_95:
	setp.eq.s32 	%p50, %r39, 0;
	@%p50 bra 	$L__BB1_100;
	ld.local.f32 	%f138, [%rd6+-4];
	mov.b32 	%r202, 0;
$L__BB1_97:
	.pragma "nounroll";
	mul.wide.s32 	%rd83, %r203, 4;
	add.s64 	%rd84, %rd5, %rd83;
	ld.global.f32 	%f33, [%rd84];
	setp.geu.f32 	%p51, %f33, %f138;
	@%p51 bra 	$L__BB1_99;
	st.local.f32 	[%rd6+-4], %f33;
	add.s64 	%rd86, %rd3, %rd83;
	ld.global.u32 	%r146, [%rd86];
	st.local.u32 	[%rd7+-4], %r146;
	mov.f32 	%f138, %f33;
$L__BB1_99:
	add.s32 	%r203, %r203, 1;
	add.s32 	%r202, %r202, 1;
	setp.ne.s32 	%p52, %r202, %r39;
	@%p52 bra 	$L__BB1_97;
$L__BB1_100:
	setp.lt.s32 	%p58, %r72, 1;
	@%p58 bra 	$L__BB1_113;
	ld.param.u64 	%rd123, [_Z12findKNearestPfPiiiS_S0__param_4];
	cvta.to.global.u64 	%rd19, %rd123;
	mul.lo.s32 	%r46, %r72, %r1;
	setp.lt.u32 	%p59, %r72, 16;
	mov.b32 	%r207, 0;
	@%p59 bra 	$L__BB1_104;
	and.b32  	%r207, %r72, 2147483632;
	neg.s32 	%r206, %r207;
	add.s64 	%rd129, %rd1, 32;
	add.s64 	%rd128, %rd2, 32;
	mov.u32 	%r205, %r46;
$L__BB1_103:
	.pragma "nounroll";
	ld.param.u64 	%rd124, [_Z12findKNearestPfPiiiS_S0__param_5];
	mul.wide.s32 	%rd100, %r205, 4;
	add.s64 	%rd101, %rd19, %rd100;
	cvta.to.global.u64 	%rd102, %rd124;
	add.s64 	%rd103, %rd102, %rd100;
	ld.local.v4.f32 	{%f98, %f99, %f100, %f101}, [%rd129+-32];
	st.global.f32 	[%rd101], %f98;
	ld.local.v4.u32 	{%r154, %r155, %r156, %r157}, [%rd128+-32];
	st.global.u32 	[%rd103], %r154;
	st.global.f32 	[%rd101+4], %f99;
	st.global.u32 	[%rd103+4], %r155;
	st.global.f32 	[%rd101+8], %f100;
	st.global.u32 	[%rd103+8], %r156;
	st.global.f32 	[%rd101+12], %f101;
	st.global.u32 	[%rd103+12], %r157;
	ld.local.v4.f32 	{%f102, %f103, %f104, %f105}, [%rd129+-16];
	st.global.f32 	[%rd101+16], %f102;
	ld.local.v4.u32 	{%r158, %r159, %r160, %r161}, [%rd128+-16];
	st.global.u32 	[%rd103+16], %r158;
	st.global.f32 	[%rd101+20], %f103;
	st.global.u32 	[%rd103+20], %r159;
	st.global.f32 	[%rd101+24], %f104;
	st.global.u32 	[%rd103+24], %r160;
	st.global.f32 	[%rd101+28], %f105;
	st.global.u32 	[%rd103+28], %r161;
	ld.local.v4.f32 	{%f106, %f107, %f108, %f109}, [%rd129];
	st.global.f32 	[%rd101+32], %f106;
	ld.local.v4.u32 	{%r162, %r163, %r164, %r165}, [%rd128];
	st.global.u32 	[%rd103+32], %r162;
	st.global.f32 	[%rd101+36], %f107;
	st.global.u32 	[%rd103+36], %r163;
	st.global.f32 	[%rd101+40], %f108;
	st.global.u32 	[%rd103+40], %r164;
	st.global.f32 	[%rd101+44], %f109;
	st.global.u32 	[%rd103+44], %r165;
	ld.local.v4.f32 	{%f110, %f111, %f112, %f113}, [%rd129+16];
	st.global.f32 	[%rd101+48], %f110;
	ld.local.v4.u32 	{%r166, %r167, %r168, %r169}, [%rd128+16];
	st.global.u32 	[%rd103+48], %r166;
	st.global.f32 	[%rd101+52], %f111;
	st.global.u32 	[%rd103+52], %r167;
	st.global.f32 	[%rd101+56], %f112;
	st.global.u32 	[%rd103+56], %r168;
	st.global.f32 	[%rd101+60], %f113;
	st.global.u32 	[%rd103+60], %r169;
	add.s32 	%r206, %r206, 16;
	add.s64 	%rd129, %rd129, 64;
	add.s64 	%rd128, %rd128, 64;
	add.s32 	%r205, %r205, 16;
	setp.ne.s32 	%p60, %r206, 0;
	@%p60 bra 	$L__BB1_103;
$L__BB1_104:
	and.b32  	%r58, %r72, 15;
	setp.eq.s32 	%p61, %r58, 0;
	@%p61 bra 	$L__BB1_113;
	ld.param.u64 	%rd125, [_Z12findKNearestPfPiiiS_S0__param_5];
	cvta.to.global.u64 	%rd28, %rd125;
	and.b32  	%r59, %r72, 7;
	setp.lt.u32 	%p62, %r58, 8;
	@%p62 bra 	$L__BB1_107;
	mul.wide.u32 	%rd104, %r207, 4;
	add.s64 	%rd105, %rd1, %rd104;
	ld.local.f32 	%f114, [%rd105];
	add.s32 	%r170, %r207, %r46;
	mul.wide.s32 	%rd106, %r170, 4;
	add.s64 	%rd107, %rd19, %rd106;
	st.global.f32 	[%rd107], %f114;
	add.s64 	%rd108, %rd2, %rd104;
	ld.local.u32 	%r171, [%rd108];
	add.s64 	%rd109, %rd28, %rd106;
	st.global.u32 	[%rd109], %r171;
	ld.local.f32 	%f115, [%rd105+4];
	st.global.f32 	[%rd107+4], %f115;
	ld.local.u32 	%r172, [%rd108+4];
	st.global.u32 	[%rd109+4], %r172;
	ld.local.f32 	%f116, [%rd105+8];
	st.global.f32 	[%rd107+8], %f116;
	ld.local.u32 	%r173, [%rd108+8];
	st.global.u32 	[%rd109+8], %r173;
	ld.local.f32 	%f117, [%rd105+12];
	st.global.f32 	[%rd107+12], %f117;
	ld.local.u32 	%r174, [%rd108+12];
	st.global.u32 	[%rd109+12], %r174;
	ld.local.f32 	%f118, [%rd105+16];
	st.global.f32 	[%rd107+16], %f118;
	ld.local.u32 	%r175, [%rd108+16];
	st.global.u32 	[%rd109+16], %r175;
	ld.local.f32 	%f119, [%rd105+20];
	st.global.f32 	[%rd107+20], %f119;
	ld.local.u32 	%r176, [%rd108+20];
	st.global.u32 	[%rd109+20], %r176;
	ld.local.f32 	%f120, [%rd105+24];
	st.global.f32 	[%rd107+24], %f120;
	ld.local.u32 	%r177, [%rd108+24];
	st.global.u32 	[%rd109+24], %r177;
	ld.local.f32 	%f121, [%rd105+28];
	st.global.f32 	[%rd107+28], %f121;
	ld.local.u32 	%r178, [%rd108+28];
	st.global.u32 	[%rd109+28], %r178;
	add.s32 	%r207, %r207, 8;
$L__BB1_107:
	setp.eq.s32 	%p63, %r59, 0;
	@%p63 bra 	$L__BB1_113;
	and.b32  	%r62, %r72, 3;
	setp.lt.u32 	%p64, %r59, 4;
	@%p64 bra 	$L__BB1_110;
	mul.wide.u32 	%rd110, %r207, 4;
	add.s64 	%rd111, %rd1, %rd110;
	ld.local.f32 	%f122, [%rd111];
	add.s32 	%r179, %r207, %r46;
	mul.wide.s32 	%rd112, %r179, 4;
	add.s64 	%rd113, %rd19, %rd112;
	st.global.f32 	[%rd113], %f122;
	add.s64 	%rd114, %rd2, %rd110;
	ld.local.u32 	%r180, [%rd114];
	add.s64 	%rd115, %rd28, %rd112;
	st.global.u32 	[%rd115], %r180;
	ld.local.f32 	%f123, [%rd111+4];
	st.global.f32 	[%rd113+4], %f123;
	ld.local.u32 	%r181, [%rd114+4];
	st.global.u32 	[%rd115+4], %r181;
	ld.local.f32 	%f124, [%rd111+8];
	st.global.f32 	[%rd113+8], %f124;
	ld.local.u32 	%r182, [%rd114+8];
	st.global.u32 	[%rd115+8], %r182;
	ld.local.f32 	%f125, [%rd111+12];
	st.global.f32 	[%rd113+12], %f125;
	ld.local.u32 	%r183, [%rd114+12];
	st.global.u32 	[%rd115+12], %r183;
	add.s32 	%r207, %r207, 4;
$L__BB1_110:
	setp.eq.s32 	%p65, %r62, 0;
	@%p65 bra 	$L__BB1_113;
	add.s32 	%r211, %r207, %r46;
	mul.wide.u32 	%rd116, %r207, 4;
	add.s64 	%rd131, %rd2, %rd116;
	add.s64 	%rd130, %rd1, %rd116;
	neg.s32 	%r210, %r62;
$L__BB1_112:
	.pragma "nounroll";
	mul.wide.s32 	%rd117, %r211, 4;
	add.s64 	%rd118, %rd28, %rd117;
	add.s64 	%rd119, %rd19, %rd117;
	ld.local.f32 	%f126, [%rd130];
	st.global.f32 	[%rd119], %f126;
	ld.local.u32 	%r184, [%rd131];
	st.global.u32 	[%rd118], %r184;
	add.s32 	%r211, %r211, 1;
	add.s64 	%rd131, %rd131, 4;
	add.s64 	%rd130, %rd130, 4;
	add.s32 	%r210, %r210, 1;
	setp.ne.s32 	%p66, %r210, 0;
	@%p66 bra 	$L__BB1_112;
$L__BB1_113:
	ret;

}


// ===== COMPILED SASS (sm_100) =====

	.target	sm_100

	.elftype	@"ET_EXEC"


//--------------------- .note.nv.tkinfo           --------------------------
	.section	.note.nv.tkinfo,"",@"SHT_NOTE"
	.sectionflags	@"SHF_NOTE_NV_TKINFO"
	.tkinfo
        /*0018*/ 	.word	0x00000002
        /*0030*/ 	.string	""
        /*0030*/ 	.string	"ptxas"
        /*0030*/ 	.string	"Cuda compilation tools, release 13.0, V13.0.88"
        /*0030*/ 	.string	"Build cuda_13.0.r13.0/compiler.36424714_0"
        /*0030*/ 	.string	"-arch sm_100 -m 64 "



//--------------------- .note.nv.cuinfo           --------------------------
	.section	.note.nv.cuinfo,"",@"SHT_NOTE"
	.sectionflags	@"SHF_NOTE_NV_CUINFO"
        /*0018*/ 	.short	0x0002
        /*001a*/ 	.short	0x0064
        /*001c*/ 	.short	0x0082
	.zero		2


//--------------------- .nv.info                  --------------------------
	.section	.nv.info,"",@"SHT_CUDA_INFO"
	.align	4


	//----- nvinfo : EIATTR_REGCOUNT
	.align		4
        /*0000*/ 	.byte	0x04, 0x2f
        /*0002*/ 	.short	(.L_1 - .L_0)
	.align		4
.L_0:
        /*0004*/ 	.word	index@(_Z15knnSearchKernelPKfS0_iiiPfPi)
        /*0008*/ 	.word	0x0000001c


	//----- nvinfo : EIATTR_FRAME_SIZE
	.align		4
.L_1:
        /*000c*/ 	.byte	0x04, 0x11
        /*000e*/ 	.short	(.L_3 - .L_2)
	.align		4
.L_2:
        /*0010*/ 	.word	index@(_Z15knnSearchKernelPKfS0_iiiPfPi)
        /*0014*/ 	.word	0x00000000


	//----- nvinfo : EIATTR_REGCOUNT
	.align		4
.L_3:
        /*0018*/ 	.byte	0x04, 0x2f
        /*001a*/ 	.short	(.L_5 - .L_4)
	.align		4
.L_4:
        /*001c*/ 	.word	index@(_Z12findKNearestPfPiiiS_S0_)
        /*0020*/ 	.word	0x00000028


	//----- nvinfo : EIATTR_FRAME_SIZE
	.align		4
.L_5:
        /*0024*/ 	.byte	0x04, 0x11
        /*0026*/ 	.short	(.L_7 - .L_6)
	.align		4
.L_6:
        /*0028*/ 	.word	index@(_Z12findKNearestPfPiiiS_S0_)
        /*002c*/ 	.word	0x00000320


	//----- nvinfo : EIATTR_MIN_STACK_SIZE
	.align		4
.L_7:
        /*0030*/ 	.byte	0x04, 0x12
        /*0032*/ 	.short	(.L_9 - .L_8)
	.align		4
.L_8:
        /*0034*/ 	.word	index@(_Z12findKNearestPfPiiiS_S0_)
        /*0038*/ 	.word	0x00000320


	//----- nvinfo : EIATTR_MIN_STACK_SIZE
	.align		4
.L_9:
        /*003c*/ 	.byte	0x04, 0x12
        /*003e*/ 	.short	(.L_11 - .L_10)
	.align		4
.L_10:
        /*0040*/ 	.word	index@(_Z15knnSearchKernelPKfS0_iiiPfPi)
        /*0044*/ 	.word	0x00000000
.L_11:


//--------------------- .nv.compat                --------------------------
	.section	.nv.compat,"",@"SHT_CUDA_COMPAT_INFO"
	.align	4
        /*0000*/ 	.byte	0x02, 0x09, 0x00, 0x00, 0x02, 0x02, 0x01, 0x00, 0x02, 0x05, 0x05, 0x00, 0x03, 0x07, 0x01, 0x01
        /*0010*/ 	.byte	0x02, 0x03, 0x00, 0x00, 0x02, 0x06, 0x01, 0x00, 0x04, 0x0b, 0x08, 0x00, 0x09, 0x00, 0x00, 0x00
        /*0020*/ 	.byte	0x00, 0x00, 0x00, 0x00


//--------------------- .nv.info._Z12findKNearestPfPiiiS_S0_ --------------------------
	.section	.nv.info._Z12findKNearestPfPiiiS_S0_,"",@"SHT_CUDA_INFO"
	.sectionflags	@""
	.align	4


	//----- nvinfo : EIATTR_CUDA_API_VERSION
	.align		4
        /*0000*/ 	.byte	0x04, 0x37
        /*0002*/ 	.short	(.L_13 - .L_12)
.L_12:
        /*0004*/ 	.word	0x00000082


	//----- nvinfo : EIATTR_KPARAM_INFO
	.align		4
.L_13:
        /*0008*/ 	.byte	0x04, 0x17
        /*000a*/ 	.short	(.L_15 - .L_14)
.L_14:
        /*000c*/ 	.word	0x00000000
        /*0010*/ 	.short	0x0005
        /*0012*/ 	.short	0x0020
        /*0014*/ 	.byte	0x00, 0xf5, 0x21, 0x00


	//----- nvinfo : EIATTR_KPARAM_INFO
	.align		4
.L_15:
        /*0018*/ 	.byte	0x04, 0x17
        /*001a*/ 	.short	(.L_17 - .L_16)
.L_16:
        /*001c*/ 	.word	0x00000000
        /*0020*/ 	.short	0x0004
        /*0022*/ 	.short	0x0018
        /*0024*/ 	.byte	0x00, 0xf5, 0x21, 0x00


	//----- nvinfo : EIATTR_KPARAM_INFO
	.align		4
.L_17:
        /*0028*/ 	.byte	0x04, 0x17
        /*002a*/ 	.short	(.L_19 - .L_18)
.L_18:
        /*002c*/ 	.word	0x00000000
        /*0030*/ 	.short	0x0003
        /*0032*/ 	.short	0x0014
        /*0034*/ 	.byte	0x00, 0xf0, 0x11, 0x00


	//----- nvinfo : EIATTR_KPARAM_INFO
	.align		4
.L_19:
        /*0038*/ 	.byte	0x04, 0x17
        /*003a*/ 	.short	(.L_21 - .L_20)
.L_20:
        /*003c*/ 	.word	0x00000000
        /*0040*/ 	.short	0x0002
        /*0042*/ 	.short	0x0010
        /*0044*/ 	.byte	0x00, 0xf0, 0x11, 0x00


	//----- nvinfo : EIATTR_KPARAM_INFO
	.align		4
.L_21:
        /*0048*/ 	.byte	0x04, 0x17
        /*004a*/ 	.short	(.L_23 - .L_22)
.L_22:
        /*004c*/ 	.word	0x00000000
        /*0050*/ 	.short	0x0001
        /*0052*/ 	.short	0x0008
        /*0054*/ 	.byte	0x00, 0xf5, 0x21, 0x00


	//----- nvinfo : EIATTR_KPARAM_INFO
	.align		4
.L_23:
        /*0058*/ 	.byte	0x04, 0x17
        /*005a*/ 	.short	(.L_25 - .L_24)
.L_24:
        /*005c*/ 	.word	0x00000000
        /*0060*/ 	.short	0x0000
        /*0062*/ 	.short	0x0000
        /*0064*/ 	.byte	0x00, 0xf5, 0x21, 0x00


	//----- nvinfo : EIATTR_SPARSE_MMA_MASK
	.align		4
.L_25:
        /*0068*/ 	.byte	0x03, 0x50
        /*006a*/ 	.short	0x0000


	//----- nvinfo : EIATTR_MAXREG_COUNT
	.align		4
        /*006c*/ 	.byte	0x03, 0x1b
        /*006e*/ 	.short	0x00ff


	//----- nvinfo : EIATTR_MERCURY_ISA_VERSION
	.align		4
        /*0070*/ 	.byte	0x03, 0x5f
        /*0072*/ 	.short	0x0101


	//----- nvinfo : EIATTR_VRC_CTA_INIT_COUNT
	.align		4
        /*0074*/ 	.byte	0x02, 0x4a
	.zero		1
	.zero		1


	//----- nvinfo : EIATTR_EXIT_INSTR_OFFSETS
	.align		4
        /*0078*/ 	.byte	0x04, 0x1c
        /*007a*/ 	.short	(.L_27 - .L_26)


	//   ....[0]....
.L_26:
        /*007c*/ 	.word	0x00002340


	//   ....[1]....
        /*0080*/ 	.word	0x00002710


	//   ....[2]....
        /*0084*/ 	.word	0x00002910


	//   ....[3]....
        /*0088*/ 	.word	0x00002a70


	//   ....[4]....
        /*008c*/ 	.word	0x00002ba0


	//----- nvinfo : EIATTR_CRS_STACK_SIZE
	.align		4
.L_27:
        /*0090*/ 	.byte	0x04, 0x1e
        /*0092*/ 	.short	(.L_29 - .L_28)
.L_28:
        /*0094*/ 	.word	0x00000000


	//----- nvinfo : EIATTR_CBANK_PARAM_SIZE
	.align		4
.L_29:
        /*0098*/ 	.byte	0x03, 0x19
        /*009a*/ 	.short	0x0028


	//----- nvinfo : EIATTR_PARAM_CBANK
	.align		4
        /*009c*/ 	.byte	0x04, 0x0a
        /*009e*/ 	.short	(.L_31 - .L_30)
	.align		4
.L_30:
        /*00a0*/ 	.word	index@(.nv.constant0._Z12findKNearestPfPiiiS_S0_)
        /*00a4*/ 	.short	0x0380
        /*00a6*/ 	.short	0x0028


	//----- nvinfo : EIATTR_SW_WAR
	.align		4
.L_31:
        /*00a8*/ 	.byte	0x04, 0x36
        /*00aa*/ 	.short	(.L_33 - .L_32)
.L_32:
        /*00ac*/ 	.word	0x00000008
.L_33:


//--------------------- .nv.info._Z15knnSearchKernelPKfS0_iiiPfPi --------------------------
	.section	.nv.info._Z15knnSearchKernelPKfS0_iiiPfPi,"",@"SHT_CUDA_INFO"
	.sectionflags	@""
	.align	4


	//----- nvinfo : EIATTR_CUDA_API_VERSION
	.align		4
        /*0000*/ 	.byte	0x04, 0x37
        /*0002*/ 	.short	(.L_35 - .L_34)
.L_34:
        /*0004*/ 	.word	0x00000082


	//----- nvinfo : EIATTR_KPARAM_INFO
	.align		4
.L_35:
        /*0008*/ 	.byte	0x04, 0x17
        /*000a*/ 	.short	(.L_37 - .L_36)
.L_36:
        /*000c*/ 	.word	0x00000000
        /*0010*/ 	.short	0x0006
        /*0012*/ 	.short	0x0028
        /*0014*/ 	.byte	0x00, 0xf5, 0x21, 0x00


	//----- nvinfo : EIATTR_KPARAM_INFO
	.align		4
.L_37:
        /*0018*/ 	.byte	0x04, 0x17
        /*001a*/ 	.short	(.L_39 - .L_38)
.L_38:
        /*001c*/ 	.word	0x00000000
        /*0020*/ 	.short	0x0005
        /*0022*/ 	.short	0x0020
        /*0024*/ 	.byte	0x00, 0xf5, 0x21, 0x00


	//----- nvinfo : EIATTR_KPARAM_INFO
	.align		4
.L_39:
        /*0028*/ 	.byte	0x04, 0x17
        /*002a*/ 	.short	(.L_41 - .L_40)
.L_40:
        /*002c*/ 	.word	0x00000000
        /*0030*/ 	.short	0x0004
        /*0032*/ 	.short	0x0018
        /*0034*/ 	.byte	0x00, 0xf0, 0x11, 0x00


	//----- nvinfo : EIATTR_KPARAM_INFO
	.align		4
.L_41:
        /*0038*/ 	.byte	0x04, 0x17
        /*003a*/ 	.short	(.L_43 - .L_42)
.L_42:
        /*003c*/ 	.word	0x00000000
        /*0040*/ 	.short	0x0003
        /*0042*/ 	.short	0x0014
        /*0044*/ 	.byte	0x00, 0xf0, 0x11, 0x00


	//----- nvinfo : EIATTR_KPARAM_INFO
	.align		4
.L_43:
        /*0048*/ 	.byte	0x04, 0x17
        /*004a*/ 	.short	(.L_45 - .L_44)
.L_44:
        /*004c*/ 	.word	0x00000000
        /*0050*/ 	.short	0x0002
        /*0052*/ 	.short	0x0010
        /*0054*/ 	.byte	0x00, 0xf0, 0x11, 0x00


	//----- nvinfo : EIATTR_KPARAM_INFO
	.align		4
.L_45:
        /*0058*/ 	.byte	0x04, 0x17
        /*005a*/ 	.short	(.L_47 - .L_46)
.L_46:
        /*005c*/ 	.word	0x00000000
        /*0060*/ 	.short	0x0001
        /*0062*/ 	.short	0x0008
        /*0064*/ 	.byte	0x00, 0xf5, 0x21, 0x00


	//----- nvinfo : EIATTR_KPARAM_INFO
	.align		4
.L_47:
        /*0068*/ 	.byte	0x04, 0x17
        /*006a*/ 	.short	(.L_49 - .L_48)
.L_48:
        /*006c*/ 	.word	0x00000000
        /*0070*/ 	.short	0x0000
        /*0072*/ 	.short	0x0000
        /*0074*/ 	.byte	0x00, 0xf5, 0x21, 0x00


	//----- nvinfo : EIATTR_SPARSE_MMA_MASK
	.align		4
.L_49:
        /*0078*/ 	.byte	0x03, 0x50
        /*007a*/ 	.short	0x0000


	//----- nvinfo : EIATTR_MAXREG_COUNT
	.align		4
        /*007c*/ 	.byte	0x03, 0x1b
        /*007e*/ 	.short	0x00ff


	//----- nvinfo : EIATTR_MERCURY_ISA_VERSION
	.align		4
        /*0080*/ 	.byte	0x03, 0x5f
        /*0082*/ 	.short	0x0101


	//----- nvinfo : EIATTR_VRC_CTA_INIT_COUNT
	.align		4
        /*0084*/ 	.byte	0x02, 0x4a
	.zero		1
	.zero		1


	//----- nvinfo : EIATTR_EXIT_INSTR_OFFSETS
	.align		4
        /*0088*/ 	.byte	0x04, 0x1c
        /*008a*/ 	.short	(.L_51 - .L_50)


	//   ....[0]....
.L_50:
        /*008c*/ 	.word	0x00000070


	//   ....[1]....
        /*0090*/ 	.word	0x000009c0


	//----- nvinfo : EIATTR_CBANK_PARAM_SIZE
	.align		4
.L_51:
        /*0094*/ 	.byte	0x03, 0x19
        /*0096*/ 	.short	0x0030


	//----- nvinfo : EIATTR_PARAM_CBANK
	.align		4
        /*0098*/ 	.byte	0x04, 0x0a
        /*009a*/ 	.short	(.L_53 - .L_52)
	.align		4
.L_52:
        /*009c*/ 	.word	index@(.nv.constant0._Z15knnSearchKernelPKfS0_iiiPfPi)
        /*00a0*/ 	.short	0x0380
        /*00a2*/ 	.short	0x0030


	//----- nvinfo : EIATTR_SW_WAR
	.align		4
.L_53:
        /*00a4*/ 	.byte	0x04, 0x36
        /*00a6*/ 	.short	(.L_55 - .L_54)
.L_54:
        /*00a8*/ 	.word	0x00000008
.L_55:


//--------------------- .nv.callgraph             --------------------------
	.section	.nv.callgraph,"",@"SHT_CUDA_CALLGRAPH"
	.align	4
	.sectionentsize	8
	.align		4
        /*0000*/ 	.word	0x00000000
	.align		4
        /*0004*/ 	.word	0xffffffff
	.align		4
        /*0008*/ 	.word	0x00000000
	.align		4
        /*000c*/ 	.word	0xfffffffe
	.align		4
        /*0010*/ 	.word	0x00000000
	.align		4
        /*0014*/ 	.word	0xfffffffd
	.align		4
        /*0018*/ 	.word	0x00000000
	.align		4
        /*001c*/ 	.word	0xfffffffc


//--------------------- .text._Z12findKNearestPfPiiiS_S0_ --------------------------
	.section	.text._Z12findKNearestPfPiiiS_S0_,"ax",@progbits
	.align	128
        .global         _Z12findKNearestPfPiiiS_S0_
        .type           _Z12findKNearestPfPiiiS_S0_,@function
        .size           _Z12findKNearestPfPiiiS_S0_,(.L_x_42 - _Z12findKNearestPfPiiiS_S0_)
        .other          _Z12findKNearestPfPiiiS_S0_,@"STO_CUDA_ENTRY STV_DEFAULT"
_Z12findKNearestPfPiiiS_S0_:
.text._Z12findKNearestPfPiiiS_S0_:
[----:B------:R-:W0:Y:S01]  /*0000*/  LDC R1, c[0x0][0x37c] ;  /* 0x0000df00ff017b82 */ /* 0x000e220000000800 */
[----:B------:R-:W1:Y:S01]  /*0010*/  S2R R20, SR_TID.X ;  /* 0x0000000000147919 */ /* 0x000e620000002100 */
[----:B------:R-:W2:Y:S06]  /*0020*/  LDCU.64 UR8, c[0x0][0x390] ;  /* 0x00007200ff0877ac */ /* 0x000eac0008000a00 */
[----:B------:R-:W3:Y:S01]  /*0030*/  LDC.64 R22, c[0x0][0x388] ;  /* 0x0000e200ff167b82 */ /* 0x000ee20000000a00 */
[----:B0-----:R-:W-:Y:S01]  /*0040*/  VIADD R1, R1, 0xfffffce0 ;  /* 0xfffffce001017836 */ /* 0x001fe20000000000 */
[----:B------:R-:W1:Y:S01]  /*0050*/  S2R R3, SR_CTAID.X ;  /* 0x0000000000037919 */ /* 0x000e620000002500 */
[----:B------:R-:W1:Y:S02]  /*0060*/  LDCU UR4, c[0x0][0x360] ;  /* 0x00006c00ff0477ac */ /* 0x000e640008000800 */
[----:B------:R-:W-:Y:S01]  /*0070*/  VIADD R0, R1, 0x190 ;  /* 0x0000019001007836 */ /* 0x000fe20000000000 */
[----:B------:R-:W0:Y:S01]  /*0080*/  LDCU.64 UR6, c[0x0][0x358] ;  /* 0x00006b00ff0677ac */ /* 0x000e220008000a00 */
[----:B--2---:R-:W-:Y:S01]  /*0090*/  UISETP.GE.AND UP0, UPT, UR9, 0x1, UPT ;  /* 0x000000010900788c */ /* 0x004fe2000bf06270 */
[----:B-1----:R-:W-:-:S04]  /*00a0*/  IMAD R20, R3, UR4, R20 ;  /* 0x0000000403147c24 */ /* 0x002fc8000f8e0214 */
[----:B------:R-:W-:-:S04]  /*00b0*/  IMAD R17, R20, UR8, RZ ;  /* 0x0000000814117c24 */ /* 0x000fc8000f8e02ff */
[----:B---3--:R-:W-:Y:S01]  /*00c0*/  IMAD.WIDE R22, R17, 0x4, R22 ;  /* 0x0000000411167825 */ /* 0x008fe200078e0216 */
[----:B0-----:R-:W-:Y:S06]  /*00d0*/  BRA.U !UP0, `(.L_x_0) ;  /* 0x0000000908207547 */ /* 0x001fec000b800000 */
[----:B------:R-:W-:Y:S01]  /*00e0*/  UISETP.GE.U32.AND UP0, UPT, UR9, 0x10, UPT ;  /* 0x000000100900788c */ /* 0x000fe2000bf06070 */
[----:B------:R-:W-:Y:S01]  /*00f0*/  IMAD.MOV.U32 R16, RZ, RZ, RZ ;  /* 0x000000ffff107224 */ /* 0x000fe200078e00ff */
[----:B------:R-:W-:-:S07]  /*0100*/  ULOP3.LUT UP1, UR5, UR9, 0xf, URZ, 0xc0, !UPT ;  /* 0x0000000f09057892 */ /* 0x000fce000f82c0ff */
[----:B------:R-:W-:Y:S05]  /*0110*/  BRA.U !UP0, `(.L_x_1) ;  /* 0x0000000108cc7547 */ /* 0x000fea000b800000 */
[----:B------:R-:W0:Y:S01]  /*0120*/  LDC.64 R18, c[0x0][0x380] ;  /* 0x0000e000ff127b82 */ /* 0x000e220000000a00 */
[----:B------:R-:W-:Y:S01]  /*0130*/  ULOP3.LUT UR4, UR9, 0x7ffffff0, URZ, 0xc0, !UPT ;  /* 0x7ffffff009047892 */ /* 0x000fe2000f8ec0ff */
[----:B------:R-:W-:-:S05]  /*0140*/  HFMA2 R3, -RZ, RZ, 0, 0 ;  /* 0x00000000ff037431 */ /* 0x000fca00000001ff */
[----:B------:R-:W-:Y:S02]  /*0150*/  IMAD.U32 R16, RZ, RZ, UR4 ;  /* 0x00000004ff107e24 */ /* 0x000fe4000f8e00ff */
[----:B0-----:R-:W-:-:S07]  /*0160*/  IMAD.WIDE R18, R17, 0x4, R18 ;  /* 0x0000000411127825 */ /* 0x001fce00078e0212 */
.L_x_2:
[----:B------:R-:W-:-:S05]  /*0170*/  IMAD.WIDE.U32 R26, R3, 0x4, R18 ;  /* 0x00000004031a7825 */ /* 0x000fca00078e0012 */
[----:B0-----:R-:W2:Y:S04]  /*0180*/  LDG.E R4, desc[UR6][R26.64] ;  /* 0x000000061a047981 */ /* 0x001ea8000c1e1900 */
[----:B------:R-:W2:Y:S04]  /*0190*/  LDG.E R5, desc[UR6][R26.64+0x4] ;  /* 0x000004061a057981 */ /* 0x000ea8000c1e1900 */
[----:B------:R-:W2:Y:S04]  /*01a0*/  LDG.E R6, desc[UR6][R26.64+0x8] ;  /* 0x000008061a067981 */ /* 0x000ea8000c1e1900 */
[----:B------:R-:W2:Y:S04]  /*01b0*/  LDG.E R7, desc[UR6][R26.64+0xc] ;  /* 0x00000c061a077981 */ /* 0x000ea8000c1e1900 */
[----:B------:R-:W3:Y:S04]  /*01c0*/  LDG.E R8, desc[UR6][R26.64+0x10] ;  /* 0x000010061a087981 */ /* 0x000ee8000c1e1900 */
[----:B------:R-:W3:Y:S04]  /*01d0*/  LDG.E R9, desc[UR6][R26.64+0x14] ;  /* 0x000014061a097981 */ /* 0x000ee8000c1e1900 */
[----:B------:R-:W3:Y:S04]  /*01e0*/  LDG.E R10, desc[UR6][R26.64+0x18] ;  /* 0x000018061a0a7981 */ /* 0x000ee8000c1e1900 */
[----:B------:R-:W3:Y:S01]  /*01f0*/  LDG.E R11, desc[UR6][R26.64+0x1c] ;  /* 0x00001c061a0b7981 */ /* 0x000ee2000c1e1900 */
[----:B------:R-:W-:-:S02]  /*0200*/  IMAD R2, R3, 0x4, R1 ;  /* 0x0000000403027824 */ /* 0x000fc400078e0201 */
[----:B------:R-:W-:-:S05]  /*0210*/  IMAD.WIDE.U32 R24, R3, 0x4, R22 ;  /* 0x0000000403187825 */ /* 0x000fca00078e0016 */
[----:B------:R-:W4:Y:S04]  /*0220*/  LDG.E R12, desc[UR6][R24.64] ;  /* 0x00000006180c7981 */ /* 0x000f28000c1e1900 */
[----:B------:R-:W4:Y:S04]  /*0230*/  LDG.E R13, desc[UR6][R24.64+0x4] ;  /* 0x00000406180d7981 */ /* 0x000f28000c1e1900 */
[----:B------:R-:W4:Y:S04]  /*0240*/  LDG.E R14, desc[UR6][R24.64+0x8] ;  /* 0x00000806180e7981 */ /* 0x000f28000c1e1900 */
[----:B------:R-:W4:Y:S04]  /*0250*/  LDG.E R15, desc[UR6][R24.64+0xc] ;  /* 0x00000c06180f7981 */ /* 0x000f28000c1e1900 */
[----:B--2---:R0:W-:Y:S04]  /*0260*/  STL.128 [R2], R4 ;  /* 0x0000000402007387 */ /* 0x0041e80000100c00 */
[----:B---3--:R1:W-:Y:S04]  /*0270*/  STL.128 [R2+0x10], R8 ;  /* 0x0000100802007387 */ /* 0x0083e80000100c00 */
[----:B0-----:R-:W2:Y:S04]  /*0280*/  LDG.E R4, desc[UR6][R26.64+0x20] ;  /* 0x000020061a047981 */ /* 0x001ea8000c1e1900 */
[----:B------:R-:W2:Y:S04]  /*0290*/  LDG.E R5, desc[UR6][R26.64+0x24] ;  /* 0x000024061a057981 */ /* 0x000ea8000c1e1900 */
[----:B------:R-:W2:Y:S04]  /*02a0*/  LDG.E R6, desc[UR6][R26.64+0x28] ;  /* 0x000028061a067981 */ /* 0x000ea8000c1e1900 */
[----:B------:R-:W2:Y:S04]  /*02b0*/  LDG.E R7, desc[UR6][R26.64+0x2c] ;  /* 0x00002c061a077981 */ /* 0x000ea8000c1e1900 */
[----:B-1----:R-:W3:Y:S04]  /*02c0*/  LDG.E R8, desc[UR6][R26.64+0x30] ;  /* 0x000030061a087981 */ /* 0x002ee8000c1e1900 */
[----:B------:R-:W3:Y:S04]  /*02d0*/  LDG.E R9, desc[UR6][R26.64+0x34] ;  /* 0x000034061a097981 */ /* 0x000ee8000c1e1900 */
[----:B------:R-:W3:Y:S04]  /*02e0*/  LDG.E R10, desc[UR6][R26.64+0x38] ;  /* 0x000038061a0a7981 */ /* 0x000ee8000c1e1900 */
[----:B------:R-:W3:Y:S04]  /*02f0*/  LDG.E R11, desc[UR6][R26.64+0x3c] ;  /* 0x00003c061a0b7981 */ /* 0x000ee8000c1e1900 */
[----:B----4-:R0:W-:Y:S04]  /*0300*/  STL.128 [R2+0x190], R12 ;  /* 0x0001900c02007387 */ /* 0x0101e80000100c00 */
[----:B0-----:R-:W4:Y:S04]  /*0310*/  LDG.E R12, desc[UR6][R24.64+0x30] ;  /* 0x00003006180c7981 */ /* 0x001f28000c1e1900 */
[----:B------:R-:W4:Y:S04]  /*0320*/  LDG.E R13, desc[UR6][R24.64+0x34] ;  /* 0x00003406180d7981 */ /* 0x000f28000c1e1900 */
[----:B------:R-:W4:Y:S04]  /*0330*/  LDG.E R14, desc[UR6][R24.64+0x38] ;  /* 0x00003806180e7981 */ /* 0x000f28000c1e1900 */
[----:B------:R-:W4:Y:S04]  /*0340*/  LDG.E R15, desc[UR6][R24.64+0x3c] ;  /* 0x00003c06180f7981 */ /* 0x000f28000c1e1900 */
[----:B--2---:R0:W-:Y:S04]  /*0350*/  STL.128 [R2+0x20], R4 ;  /* 0x0000200402007387 */ /* 0x0041e80000100c00 */
        /* <DEDUP_REMOVED lines=8> */
[----:B------:R-:W3:Y:S01]  /*03e0*/  LDG.E R11, desc[UR6][R24.64+0x2c] ;  /* 0x00002c06180b7981 */ /* 0x000ee2000c1e1900 */
[----:B------:R-:W-:-:S03]  /*03f0*/  VIADD R3, R3, 0x10 ;  /* 0x0000001003037836 */ /* 0x000fc60000000000 */
[----:B----4-:R0:W-:Y:S02]  /*0400*/  STL.128 [R2+0x1c0], R12 ;  /* 0x0001c00c02007387 */ /* 0x0101e40000100c00 */
[----:B------:R-:W-:Y:S02]  /*0410*/  ISETP.NE.AND P0, PT, R3, R16, PT ;  /* 0x000000100300720c */ /* 0x000fe40003f05270 */
[----:B--2---:R0:W-:Y:S04]  /*0420*/  STL.128 [R2+0x1a0], R4 ;  /* 0x0001a00402007387 */ /* 0x0041e80000100c00 */
[----:B---3--:R0:W-:Y:S07]  /*0430*/  STL.128 [R2+0x1b0], R8 ;  /* 0x0001b00802007387 */ /* 0x0081ee0000100c00 */
[----:B------:R-:W-:Y:S05]  /*0440*/  @P0 BRA `(.L_x_2) ;  /* 0xfffffffc00480947 */ /* 0x000fea000383ffff */
.L_x_1:
[----:B------:R-:W-:Y:S05]  /*0450*/  BRA.U !UP1, `(.L_x_0) ;  /* 0x0000000509407547 */ /* 0x000fea000b800000 */
[----:B0-----:R-:W0:Y:S01]  /*0460*/  LDC.64 R2, c[0x0][0x380] ;  /* 0x0000e000ff027b82 */ /* 0x001e220000000a00 */
[----:B------:R-:W-:Y:S02]  /*0470*/  UISETP.GE.U32.AND UP0, UPT, UR5, 0x8, UPT ;  /* 0x000000080500788c */ /* 0x000fe4000bf06070 */
[----:B------:R-:W-:-:S04]  /*0480*/  ULOP3.LUT UR4, UR9, 0x7, URZ, 0xc0, !UPT ;  /* 0x0000000709047892 */ /* 0x000fc8000f8ec0ff */
[----:B------:R-:W-:Y:S01]  /*0490*/  UISETP.NE.AND UP1, UPT, UR4, URZ, UPT ;  /* 0x000000ff0400728c */ /* 0x000fe2000bf25270 */
[----:B0-----:R-:W-:Y:S02]  /*04a0*/  IMAD.WIDE R2, R17, 0x4, R2 ;  /* 0x0000000411027825 */ /* 0x001fe400078e0202 */
[----:B------:R-:W-:Y:S08]  /*04b0*/  BRA.U !UP0, `(.L_x_3) ;  /* 0x0000000108907547 */ /* 0x000ff0000b800000 */
[----:B------:R-:W-:-:S04]  /*04c0*/  IMAD.WIDE.U32 R6, R16, 0x4, R2 ;  /* 0x0000000410067825 */ /* 0x000fc800078e0002 */
[C---:B------:R-:W-:Y:S01]  /*04d0*/  IMAD.WIDE.U32 R4, R16.reuse, 0x4, R22 ;  /* 0x0000000410047825 */ /* 0x040fe200078e0016 */
[----:B------:R-:W2:Y:S01]  /*04e0*/  LDG.E R25, desc[UR6][R6.64] ;  /* 0x0000000606197981 */ /* 0x000ea2000c1e1900 */
[----:B------:R-:W-:-:S03]  /*04f0*/  LEA R8, R16, R1, 0x2 ;  /* 0x0000000110087211 */ /* 0x000fc600078e10ff */
[----:B------:R-:W3:Y:S04]  /*0500*/  LDG.E R21, desc[UR6][R6.64+0x4] ;  /* 0x0000040606157981 */ /* 0x000ee8000c1e1900 */
[----:B------:R-:W4:Y:S04]  /*0510*/  LDG.E R19, desc[UR6][R6.64+0x8] ;  /* 0x0000080606137981 */ /* 0x000f28000c1e1900 */
[----:B------:R-:W5:Y:S04]  /*0520*/  LDG.E R15, desc[UR6][R6.64+0xc] ;  /* 0x00000c06060f7981 */ /* 0x000f68000c1e1900 */
        /* <DEDUP_REMOVED lines=11> */
[----:B------:R-:W5:Y:S01]  /*05e0*/  LDG.E R14, desc[UR6][R4.64+0x1c] ;  /* 0x00001c06040e7981 */ /* 0x000f62000c1e1900 */
[----:B------:R-:W-:-:S03]  /*05f0*/  VIADD R16, R16, 0x8 ;  /* 0x0000000810107836 */ /* 0x000fc60000000000 */
[----:B--2---:R0:W-:Y:S04]  /*0600*/  STL [R8], R25 ;  /* 0x0000001908007387 */ /* 0x0041e80000100800 */
[----:B---3--:R0:W-:Y:S04]  /*0610*/  STL [R8+0x4], R21 ;  /* 0x0000041508007387 */ /* 0x0081e80000100800 */
[----:B----4-:R0:W-:Y:S04]  /*0620*/  STL [R8+0x8], R19 ;  /* 0x0000081308007387 */ /* 0x0101e80000100800 */
[----:B-----5:R0:W-:Y:S04]  /*0630*/  STL [R8+0xc], R15 ;  /* 0x00000c0f08007387 */ /* 0x0201e80000100800 */
[----:B------:R0:W-:Y:S04]  /*0640*/  STL [R8+0x10], R13 ;  /* 0x0000100d08007387 */ /* 0x0001e80000100800 */
        /* <DEDUP_REMOVED lines=10> */
[----:B------:R0:W-:Y:S02]  /*06f0*/  STL [R8+0x1ac], R14 ;  /* 0x0001ac0e08007387 */ /* 0x0001e40000100800 */
.L_x_3:
[----:B------:R-:W-:Y:S05]  /*0700*/  BRA.U !UP1, `(.L_x_0) ;  /* 0x0000000109947547 */ /* 0x000fea000b800000 */
[----:B------:R-:W-:Y:S02]  /*0710*/  UISETP.GE.U32.AND UP0, UPT, UR4, 0x4, UPT ;  /* 0x000000040400788c */ /* 0x000fe4000bf06070 */
[----:B------:R-:W-:-:S04]  /*0720*/  ULOP3.LUT UR5, UR9, 0x3, URZ, 0xc0, !UPT ;  /* 0x0000000309057892 */ /* 0x000fc8000f8ec0ff */
[----:B------:R-:W-:-:S03]  /*0730*/  UISETP.NE.AND UP1, UPT, UR5, URZ, UPT ;  /* 0x000000ff0500728c */ /* 0x000fc6000bf25270 */
[----:B------:R-:W-:Y:S08]  /*0740*/  BRA.U !UP0, `(.L_x_4) ;  /* 0x0000000108507547 */ /* 0x000ff0000b800000 */
[----:B------:R-:W-:-:S04]  /*0750*/  IMAD.WIDE.U32 R6, R16, 0x4, R2 ;  /* 0x0000000410067825 */ /* 0x000fc800078e0002 */
[C---:B------:R-:W-:Y:S01]  /*0760*/  IMAD.WIDE.U32 R4, R16.reuse, 0x4, R22 ;  /* 0x0000000410047825 */ /* 0x040fe200078e0016 */
[----:B0-----:R-:W2:Y:S04]  /*0770*/  LDG.E R8, desc[UR6][R6.64] ;  /* 0x0000000606087981 */ /* 0x001ea8000c1e1900 */
[----:B------:R-:W3:Y:S04]  /*0780*/  LDG.E R12, desc[UR6][R6.64+0x4] ;  /* 0x00000406060c7981 */ /* 0x000ee8000c1e1900 */
[----:B------:R-:W4:Y:S04]  /*0790*/  LDG.E R18, desc[UR6][R6.64+0x8] ;  /* 0x0000080606127981 */ /* 0x000f28000c1e1900 */
[----:B------:R-:W5:Y:S04]  /*07a0*/  LDG.E R26, desc[UR6][R6.64+0xc] ;  /* 0x00000c06061a7981 */ /* 0x000f68000c1e1900 */
[----:B------:R-:W5:Y:S04]  /*07b0*/  LDG.E R10, desc[UR6][R4.64] ;  /* 0x00000006040a7981 */ /* 0x000f68000c1e1900 */
[----:B------:R-:W5:Y:S04]  /*07c0*/  LDG.E R14, desc[UR6][R4.64+0x4] ;  /* 0x00000406040e7981 */ /* 0x000f68000c1e1900 */
[----:B------:R-:W5:Y:S04]  /*07d0*/  LDG.E R24, desc[UR6][R4.64+0x8] ;  /* 0x0000080604187981 */ /* 0x000f68000c1e1900 */
[----:B------:R-:W5:Y:S01]  /*07e0*/  LDG.E R28, desc[UR6][R4.64+0xc] ;  /* 0x00000c06041c7981 */ /* 0x000f62000c1e1900 */
[----:B------:R-:W-:-:S02]  /*07f0*/  IMAD R9, R16, 0x4, R1 ;  /* 0x0000000410097824 */ /* 0x000fc400078e0201 */
        /* <DEDUP_REMOVED lines=8> */
[----:B------:R1:W-:Y:S02]  /*0880*/  STL [R9+0x19c], R28 ;  /* 0x00019c1c09007387 */ /* 0x0003e40000100800 */
.L_x_4:
[----:B------:R-:W-:Y:S05]  /*0890*/  BRA.U !UP1, `(.L_x_0) ;  /* 0x0000000109307547 */ /* 0x000fea000b800000 */
[----:B------:R-:W-:-:S05]  /*08a0*/  UMOV UR4, URZ ;  /* 0x000000ff00047c82 */ /* 0x000fca0008000000 */
.L_x_5:
[----:B--2---:R-:W-:-:S04]  /*08b0*/  IMAD.WIDE.U32 R4, R16, 0x4, R2 ;  /* 0x0000000410047825 */ /* 0x004fc800078e0002 */
[C---:B------:R-:W-:Y:S02]  /*08c0*/  IMAD.WIDE.U32 R6, R16.reuse, 0x4, R22 ;  /* 0x0000000410067825 */ /* 0x040fe400078e0016 */
[----:B------:R-:W2:Y:S04]  /*08d0*/  LDG.E R4, desc[UR6][R4.64] ;  /* 0x0000000604047981 */ /* 0x000ea8000c1e1900 */
[----:B------:R-:W3:Y:S01]  /*08e0*/  LDG.E R6, desc[UR6][R6.64] ;  /* 0x0000000606067981 */ /* 0x000ee2000c1e1900 */
[C---:B01----:R-:W-:Y:S01]  /*08f0*/  LEA R9, R16.reuse, R1, 0x2 ;  /* 0x0000000110097211 */ /* 0x043fe200078e10ff */
[----:B------:R-:W-:Y:S01]  /*0900*/  UIADD3 UR4, UPT, UPT, UR4, 0x1, URZ ;  /* 0x0000000104047890 */ /* 0x000fe2000fffe0ff */
[----:B------:R-:W-:-:S03]  /*0910*/  VIADD R16, R16, 0x1 ;  /* 0x0000000110107836 */ /* 0x000fc60000000000 */
[----:B------:R-:W-:Y:S01]  /*0920*/  UISETP.NE.AND UP0, UPT, UR4, UR5, UPT ;  /* 0x000000050400728c */ /* 0x000fe2000bf05270 */
[----:B--2---:R2:W-:Y:S04]  /*0930*/  STL [R9], R4 ;  /* 0x0000000409007387 */ /* 0x0045e80000100800 */
[----:B---3--:R2:W-:Y:S04]  /*0940*/  STL [R9+0x190], R6 ;  /* 0x0001900609007387 */ /* 0x0085e80000100800 */
[----:B------:R-:W-:Y:S05]  /*0950*/  BRA.U UP0, `(.L_x_5) ;  /* 0xfffffffd00d47547 */ /* 0x000fea000b83ffff */
.L_x_0:
[----:B------:R-:W-:-:S09]  /*0960*/  UISETP.GE.AND UP0, UPT, UR9, 0x2, UPT ;  /* 0x000000020900788c */ /* 0x000fd2000bf06270 */
[----:B------:R-:W-:Y:S05]  /*0970*/  BRA.U !UP0, `(.L_x_6) ;  /* 0x0000000108687547 */ /* 0x000fea000b800000 */
[----:B0-----:R-:W-:-:S07]  /*0980*/  IMAD.MOV.U32 R2, RZ, RZ, 0x1 ;  /* 0x00000001ff027424 */ /* 0x001fce00078e00ff */
.L_x_10:
[C---:B0-----:R-:W-:Y:S01]  /*0990*/  LEA R3, R2.reuse, R1, 0x2 ;  /* 0x0000000102037211 */ /* 0x041fe200078e10ff */
[----:B------:R-:W0:Y:S04]  /*09a0*/  LDCU UR4, c[0x0][0x394] ;  /* 0x00007280ff0477ac */ /* 0x000e280008000800 */
[----:B---3--:R3:W5:Y:S04]  /*09b0*/  LDL R5, [R3] ;  /* 0x0000000003057983 */ /* 0x0087680000100800 */
[----:B------:R3:W5:Y:S01]  /*09c0*/  LDL R7, [R3+0x190] ;  /* 0x0001900003077983 */ /* 0x0007620000100800 */
[----:B--2---:R-:W-:Y:S01]  /*09d0*/  IMAD.MOV.U32 R4, RZ, RZ, R2 ;  /* 0x000000ffff047224 */ /* 0x004fe200078e0002 */
[----:B------:R-:W-:Y:S01]  /*09e0*/  BSSY.RECONVERGENT B0, `(.L_x_7) ;  /* 0x000000f000007945 */ /* 0x000fe20003800200 */
[----:B------:R-:W-:-:S05]  /*09f0*/  VIADD R2, R2, 0x1 ;  /* 0x0000000102027836 */ /* 0x000fca0000000000 */
[----:B0--3--:R-:W-:-:S13]  /*0a00*/  ISETP.NE.AND P1, PT, R2, UR4, PT ;  /* 0x0000000402007c0c */ /* 0x009fda000bf25270 */
.L_x_9:
[----:B-1----:R-:W-:-:S05]  /*0a10*/  IADD3 R8, PT, PT, R4, -0x1, RZ ;  /* 0xffffffff04087810 */ /* 0x002fca0007ffe0ff */
[----:B0-----:R-:W-:-:S05]  /*0a20*/  IMAD R3, R8, 0x4, R1 ;  /* 0x0000000408037824 */ /* 0x001fca00078e0201 */
[----:B------:R-:W2:Y:S02]  /*0a30*/  LDL R10, [R3] ;  /* 0x00000000030a7983 */ /* 0x000ea40000100800 */
[----:B--2--5:R-:W-:-:S13]  /*0a40*/  FSETP.GT.AND P0, PT, R10, R5, PT ;  /* 0x000000050a00720b */ /* 0x024fda0003f04000 */
[----:B------:R-:W-:Y:S05]  /*0a50*/  @!P0 BRA `(.L_x_8) ;  /* 0x00000000001c8947 */ /* 0x000fea0003800000 */
[----:B------:R-:W2:Y:S01]  /*0a60*/  LDL R6, [R3+0x190] ;  /* 0x0001900003067983 */ /* 0x000ea20000100800 */
[----:B------:R-:W-:Y:S01]  /*0a70*/  ISETP.GT.AND P0, PT, R4, 0x1, PT ;  /* 0x000000010400780c */ /* 0x000fe20003f04270 */
[----:B------:R-:W-:Y:S02]  /*0a80*/  IMAD.MOV.U32 R4, RZ, RZ, R8 ;  /* 0x000000ffff047224 */ /* 0x000fe400078e0008 */
[----:B------:R0:W-:Y:S04]  /*0a90*/  STL [R3+0x4], R10 ;  /* 0x0000040a03007387 */ /* 0x0001e80000100800 */
[----:B--2---:R0:W-:Y:S06]  /*0aa0*/  STL [R3+0x194], R6 ;  /* 0x0001940603007387 */ /* 0x0041ec0000100800 */
[----:B------:R-:W-:Y:S05]  /*0ab0*/  @P0 BRA `(.L_x_9) ;  /* 0xfffffffc00d40947 */ /* 0x000fea000383ffff */
[----:B------:R-:W-:-:S07]  /*0ac0*/  HFMA2 R4, -RZ, RZ, 0, 0 ;  /* 0x00000000ff047431 */ /* 0x000fce00000001ff */
.L_x_8:
[----:B------:R-:W-:Y:S05]  /*0ad0*/  BSYNC.RECONVERGENT B0 ;  /* 0x0000000000007941 */ /* 0x000fea0003800200 */
.L_x_7:
[----:B------:R-:W-:-:S05]  /*0ae0*/  IMAD R4, R4, 0x4, R1 ;  /* 0x0000000404047824 */ /* 0x000fca00078e0201 */
[----:B------:R3:W-:Y:S04]  /*0af0*/  STL [R4], R5 ;  /* 0x0000000504007387 */ /* 0x0007e80000100800 */
[----:B------:R3:W-:Y:S01]  /*0b00*/  STL [R4+0x190], R7 ;  /* 0x0001900704007387 */ /* 0x0007e20000100800 */
[----:B------:R-:W-:Y:S05]  /*0b10*/  @P1 BRA `(.L_x_10) ;  /* 0xfffffffc009c1947 */ /* 0x000fea000383ffff */
.L_x_6:
[----:B0-23--:R-:W0:Y:S02]  /*0b20*/  LDC.64 R4, c[0x0][0x390] ;  /* 0x0000e400ff047b82 */ /* 0x00de240000000a00 */
[----:B0-----:R-:W-:-:S13]  /*0b30*/  ISETP.GE.AND P0, PT, R5, R4, PT ;  /* 0x000000040500720c */ /* 0x001fda0003f06270 */
[----:B------:R-:W-:Y:S05]  /*0b40*/  @P0 BRA `(.L_x_11) ;  /* 0x0000001400f40947 */ /* 0x000fea0003800000 */
[----:B------:R-:W0:Y:S01]  /*0b50*/  LDC.64 R2, c[0x0][0x380] ;  /* 0x0000e000ff027b82 */ /* 0x000e220000000a00 */
[C---:B------:R-:W-:Y:S01]  /*0b60*/  ISETP.GE.AND P0, PT, R5.reuse, 0x2, PT ;  /* 0x000000020500780c */ /* 0x040fe20003f06270 */
[----:B-1----:R-:W-:Y:S02]  /*0b70*/  IMAD R10, R5, 0x4, R1 ;  /* 0x00000004050a7824 */ /* 0x002fe400078e0201 */
[----:B0-----:R-:W-:-:S10]  /*0b80*/  IMAD.WIDE R2, R17, 0x4, R2 ;  /* 0x0000000411027825 */ /* 0x001fd400078e0202 */
[----:B------:R-:W-:Y:S05]  /*0b90*/  @!P0 BRA `(.L_x_12) ;  /* 0x0000000000d48947 */ /* 0x000fea0003800000 */
[----:B------:R-:W0:Y:S02]  /*0ba0*/  LDCU UR4, c[0x0][0x394] ;  /* 0x00007280ff0477ac */ /* 0x000e240008000800 */
[----:B0-----:R-:W-:-:S07]  /*0bb0*/  MOV R5, UR4 ;  /* 0x0000000400057c02 */ /* 0x001fce0008000f00 */
.L_x_20:
[----:B-1----:R-:W-:Y:S01]  /*0bc0*/  IMAD.WIDE.U32 R6, R5, 0x4, R2 ;  /* 0x0000000405067825 */ /* 0x002fe200078e0002 */
[----:B------:R-:W2:Y:S04]  /*0bd0*/  LDL R4, [R10+-0x4] ;  /* 0xfffffc000a047983 */ /* 0x000ea80000100800 */
[----:B------:R-:W2:Y:S01]  /*0be0*/  LDG.E R9, desc[UR6][R6.64] ;  /* 0x0000000606097981 */ /* 0x000ea2000c1e1900 */
[----:B------:R-:W-:Y:S01]  /*0bf0*/  BSSY.RECONVERGENT B0, `(.L_x_13) ;  /* 0x000002a000007945 */ /* 0x000fe20003800200 */
[----:B--2---:R-:W-:-:S13]  /*0c00*/  FSETP.GEU.AND P0, PT, R9, R4, PT ;  /* 0x000000040900720b */ /* 0x004fda0003f0e000 */
[----:B------:R-:W-:Y:S05]  /*0c10*/  @P0 BRA `(.L_x_14) ;  /* 0x00000000009c0947 */ /* 0x000fea0003800000 */
[----:B------:R-:W-:-:S06]  /*0c20*/  IMAD.WIDE.U32 R6, R5, 0x4, R22 ;  /* 0x0000000405067825 */ /* 0x000fcc00078e0016 */
[----:B------:R-:W2:Y:S01]  /*0c30*/  LDG.E R7, desc[UR6][R6.64] ;  /* 0x0000000606077981 */ /* 0x000ea2000c1e1900 */
[----:B------:R-:W-:-:S03]  /*0c40*/  IMAD.MOV.U32 R4, RZ, RZ, 0x1 ;  /* 0x00000001ff047424 */ /* 0x000fc600078e00ff */
[----:B------:R0:W-:Y:S04]  /*0c50*/  STL [R10+-0x4], R9 ;  /* 0xfffffc090a007387 */ /* 0x0001e80000100800 */
[----:B--2---:R0:W-:Y:S02]  /*0c60*/  STL [R10+0x18c], R7 ;  /* 0x00018c070a007387 */ /* 0x0041e40000100800 */
.L_x_19:
[C---:B-1----:R-:W-:Y:S01]  /*0c70*/  IMAD R6, R4.reuse, 0x4, R1 ;  /* 0x0000000404067824 */ /* 0x042fe200078e0201 */
[----:B------:R-:W1:Y:S04]  /*0c80*/  LDCU UR4, c[0x0][0x394] ;  /* 0x00007280ff0477ac */ /* 0x000e680008000800 */
[----:B------:R2:W5:Y:S04]  /*0c90*/  LDL R13, [R6] ;  /* 0x00000000060d7983 */ /* 0x0005680000100800 */
[----:B------:R2:W5:Y:S01]  /*0ca0*/  LDL R15, [R6+0x190] ;  /* 0x00019000060f7983 */ /* 0x0005620000100800 */
[C---:B0-----:R-:W-:Y:S01]  /*0cb0*/  IADD3 R7, PT, PT, R4.reuse, -0x1, RZ ;  /* 0xffffffff04077810 */ /* 0x041fe20007ffe0ff */
[----:B------:R-:W-:Y:S01]  /*0cc0*/  VIADD R4, R4, 0x1 ;  /* 0x0000000104047836 */ /* 0x000fe20000000000 */
[----:B------:R-:W-:Y:S03]  /*0cd0*/  BSSY.RECONVERGENT B1, `(.L_x_15) ;  /* 0x0000017000017945 */ /* 0x000fe60003800200 */
[----:B------:R-:W-:-:S02]  /*0ce0*/  IMAD R8, R7, 0x4, R0 ;  /* 0x0000000407087824 */ /* 0x000fc400078e0200 */
[----:B------:R-:W-:Y:S01]  /*0cf0*/  IMAD R7, R7, 0x4, R1 ;  /* 0x0000000407077824 */ /* 0x000fe200078e0201 */
[----:B-1----:R-:W-:Y:S01]  /*0d00*/  ISETP.NE.AND P1, PT, R4, UR4, PT ;  /* 0x0000000404007c0c */ /* 0x002fe2000bf25270 */
[----:B------:R-:W-:Y:S01]  /*0d10*/  IMAD.MOV.U32 R9, RZ, RZ, R4 ;  /* 0x000000ffff097224 */ /* 0x000fe200078e0004 */
[----:B------:R-:W-:Y:S01]  /*0d20*/  IADD3 R11, PT, PT, R8, 0x4, RZ ;  /* 0x00000004080b7810 */ /* 0x000fe20007ffe0ff */
[----:B--2---:R-:W-:-:S10]  /*0d30*/  VIADD R8, R7, 0x4 ;  /* 0x0000000407087836 */ /* 0x004fd40000000000 */
.L_x_17:
[----:B------:R-:W2:Y:S02]  /*0d40*/  LDL R14, [R8+-0x4] ;  /* 0xfffffc00080e7983 */ /* 0x000ea40000100800 */
[----:B--2--5:R-:W-:-:S13]  /*0d50*/  FSETP.GT.AND P0, PT, R14, R13, PT ;  /* 0x0000000d0e00720b */ /* 0x024fda0003f04000 */
[----:B------:R-:W-:Y:S05]  /*0d60*/  @!P0 BRA `(.L_x_16) ;  /* 0x0000000000308947 */ /* 0x000fea0003800000 */
[----:B------:R0:W-:Y:S04]  /*0d70*/  STL [R8], R14 ;  /* 0x0000000e08007387 */ /* 0x0001e80000100800 */
[----:B------:R-:W2:Y:S01]  /*0d80*/  LDL R6, [R11+-0x4] ;  /* 0xfffffc000b067983 */ /* 0x000ea20000100800 */
[----:B------:R-:W-:Y:S01]  /*0d90*/  VIADD R9, R9, 0xffffffff ;  /* 0xffffffff09097836 */ /* 0x000fe20000000000 */
[----:B------:R-:W-:Y:S01]  /*0da0*/  IADD3 R12, PT, PT, R8, -0x4, RZ ;  /* 0xfffffffc080c7810 */ /* 0x000fe20007ffe0ff */
[----:B------:R-:W-:-:S03]  /*0db0*/  VIADD R7, R11, 0xfffffffc ;  /* 0xfffffffc0b077836 */ /* 0x000fc60000000000 */
[----:B------:R-:W-:Y:S01]  /*0dc0*/  ISETP.GT.AND P0, PT, R9, 0x1, PT ;  /* 0x000000010900780c */ /* 0x000fe20003f04270 */
[----:B0-----:R-:W-:Y:S01]  /*0dd0*/  IMAD.MOV.U32 R8, RZ, RZ, R12 ;  /* 0x000000ffff087224 */ /* 0x001fe200078e000c */
[----:B--2---:R0:W-:Y:S02]  /*0de0*/  STL [R11], R6 ;  /* 0x000000060b007387 */ /* 0x0041e40000100800 */
[----:B0-----:R-:W-:-:S09]  /*0df0*/  MOV R11, R7 ;  /* 0x00000007000b7202 */ /* 0x001fd20000000f00 */
[----:B------:R-:W-:Y:S05]  /*0e00*/  @P0 BRA `(.L_x_17) ;  /* 0xfffffffc00cc0947 */ /* 0x000fea000383ffff */
[----:B------:R-:W-:Y:S01]  /*0e10*/  IMAD.MOV.U32 R6, RZ, RZ, RZ ;  /* 0x000000ffff067224 */ /* 0x000fe200078e00ff */
[----:B------:R-:W-:Y:S06]  /*0e20*/  BRA `(.L_x_18) ;  /* 0x0000000000047947 */ /* 0x000fec0003800000 */
.L_x_16:
[----:B------:R-:W-:-:S07]  /*0e30*/  VIADD R6, R9, 0xffffffff ;  /* 0xffffffff09067836 */ /* 0x000fce0000000000 */
.L_x_18:
[----:B------:R-:W-:Y:S05]  /*0e40*/  BSYNC.RECONVERGENT B1 ;  /* 0x0000000000017941 */ /* 0x000fea0003800200 */
.L_x_15:
[----:B------:R-:W-:-:S05]  /*0e50*/  LEA R6, R6, R1, 0x2 ;  /* 0x0000000106067211 */ /* 0x000fca00078e10ff */
[----:B------:R1:W-:Y:S04]  /*0e60*/  STL [R6], R13 ;  /* 0x0000000d06007387 */ /* 0x0003e80000100800 */
[----:B------:R1:W-:Y:S01]  /*0e70*/  STL [R6+0x190], R15 ;  /* 0x0001900f06007387 */ /* 0x0003e20000100800 */
[----:B------:R-:W-:Y:S05]  /*0e80*/  @P1 BRA `(.L_x_19) ;  /* 0xfffffffc00781947 */ /* 0x000fea000383ffff */
.L_x_14:
[----:B------:R-:W-:Y:S05]  /*0e90*/  BSYNC.RECONVERGENT B0 ;  /* 0x0000000000007941 */ /* 0x000fea0003800200 */
.L_x_13:
[----:B------:R-:W0:Y:S01]  /*0ea0*/  LDCU UR4, c[0x0][0x390] ;  /* 0x00007200ff0477ac */ /* 0x000e220008000800 */
[----:B------:R-:W-:-:S05]  /*0eb0*/  VIADD R5, R5, 0x1 ;  /* 0x0000000105057836 */ /* 0x000fca0000000000 */
[----:B0-----:R-:W-:-:S13]  /*0ec0*/  ISETP.NE.AND P0, PT, R5, UR4, PT ;  /* 0x0000000405007c0c */ /* 0x001fda000bf05270 */
[----:B------:R-:W-:Y:S05]  /*0ed0*/  @!P0 BRA `(.L_x_11) ;  /* 0x0000001400108947 */ /* 0x000fea0003800000 */
[----:B------:R-:W-:Y:S05]  /*0ee0*/  BRA `(.L_x_20) ;  /* 0xfffffffc00347947 */ /* 0x000fea000383ffff */
.L_x_12:
[----:B------:R-:W0:Y:S01]  /*0ef0*/  LDCU UR4, c[0x0][0x394] ;  /* 0x00007280ff0477ac */ /* 0x000e220008000800 */
[----:B------:R-:W-:Y:S01]  /*0f00*/  IMAD.IADD R6, R5, 0x1, -R4 ;  /* 0x0000000105067824 */ /* 0x000fe200078e0a04 */
[----:B------:R-:W-:-:S04]  /*0f10*/  IADD3 R11, PT, PT, R4, -R5, RZ ;  /* 0x80000005040b7210 */ /* 0x000fc80007ffe0ff */
[----:B------:R-:W-:Y:S02]  /*0f20*/  ISETP.GT.U32.AND P0, PT, R6, -0x10, PT ;  /* 0xfffffff00600780c */ /* 0x000fe40003f04070 */
[----:B------:R-:W-:Y:S01]  /*0f30*/  LOP3.LUT R14, R11, 0xf, RZ, 0xc0, !PT ;  /* 0x0000000f0b0e7812 */ /* 0x000fe200078ec0ff */
[----:B0-----:R-:W-:-:S10]  /*0f40*/  IMAD.U32 R13, RZ, RZ, UR4 ;  /* 0x00000004ff0d7e24 */ /* 0x001fd4000f8e00ff */
[----:B------:R-:W-:Y:S05]  /*0f50*/  @P0 BRA `(.L_x_21) ;  /* 0x0000000c00380947 */ /* 0x000fea0003800000 */
[C---:B------:R-:W-:Y:S01]  /*0f60*/  IMAD.WIDE R8, R5.reuse, 0x4, R2 ;  /* 0x0000000405087825 */ /* 0x040fe200078e0202 */
[----:B------:R-:W2:Y:S04]  /*0f70*/  LDL R4, [R10+-0x4] ;  /* 0xfffffc000a047983 */ /* 0x000ea80000100800 */
[----:B------:R-:W2:Y:S04]  /*0f80*/  LDG.E R25, desc[UR6][R8.64] ;  /* 0x0000000608197981 */ /* 0x000ea8000c1e1900 */
[----:B------:R-:W3:Y:S04]  /*0f90*/  LDG.E R29, desc[UR6][R8.64+0x4] ;  /* 0x00000406081d7981 */ /* 0x000ee8000c1e1900 */
[----:B------:R-:W4:Y:S04]  /*0fa0*/  LDG.E R31, desc[UR6][R8.64+0x8] ;  /* 0x00000806081f7981 */ /* 0x000f28000c1e1900 */
[----:B------:R-:W5:Y:S04]  /*0fb0*/  LDG.E R33, desc[UR6][R8.64+0xc] ;  /* 0x00000c0608217981 */ /* 0x000f68000c1e1900 */
[----:B------:R-:W5:Y:S04]  /*0fc0*/  LDG.E R35, desc[UR6][R8.64+0x10] ;  /* 0x0000100608237981 */ /* 0x000f68000c1e1900 */
[----:B------:R-:W5:Y:S04]  /*0fd0*/  LDG.E R16, desc[UR6][R8.64+0x14] ;  /* 0x0000140608107981 */ /* 0x000f68000c1e1900 */
[----:B------:R-:W5:Y:S01]  /*0fe0*/  LDG.E R37, desc[UR6][R8.64+0x18] ;  /* 0x0000180608257981 */ /* 0x000f62000c1e1900 */
[----:B------:R-:W-:-:S03]  /*0ff0*/  IMAD.WIDE R6, R5, 0x4, R22 ;  /* 0x0000000405067825 */ /* 0x000fc600078e0216 */
[----:B------:R-:W5:Y:S04]  /*1000*/  LDG.E R17, desc[UR6][R8.64+0x1c] ;  /* 0x00001c0608117981 */ /* 0x000f68000c1e1900 */
[----:B------:R-:W5:Y:S01]  /*1010*/  LDG.E R18, desc[UR6][R8.64+0x30] ;  /* 0x0000300608127981 */ /* 0x000f62000c1e1900 */
[----:B--2---:R-:W-:-:S13]  /*1020*/  FSETP.GEU.AND P3, PT, R25, R4, PT ;  /* 0x000000041900720b */ /* 0x004fda0003f6e000 */
[----:B------:R-:W-:Y:S01]  /*1030*/  @!P3 IMAD.MOV.U32 R4, RZ, RZ, R25 ;  /* 0x000000ffff04b224 */ /* 0x000fe200078e0019 */
[----:B------:R-:W2:Y:S04]  /*1040*/  @!P3 LDG.E R12, desc[UR6][R6.64] ;  /* 0x00000006060cb981 */ /* 0x000ea8000c1e1900 */
[----:B---3--:R-:W-:-:S13]  /*1050*/  FSETP.GEU.AND P4, PT, R29, R4, PT ;  /* 0x000000041d00720b */ /* 0x008fda0003f8e000 */
[----:B------:R-:W-:Y:S01]  /*1060*/  @!P4 MOV R4, R29 ;  /* 0x0000001d0004c202 */ /* 0x000fe20000000f00 */
[----:B------:R-:W3:Y:S03]  /*1070*/  @!P4 LDG.E R27, desc[UR6][R6.64+0x4] ;  /* 0x00000406061bc981 */ /* 0x000ee6000c1e1900 */
[----:B----4-:R-:W-:-:S13]  /*1080*/  FSETP.GEU.AND P5, PT, R31, R4, PT ;  /* 0x000000041f00720b */ /* 0x010fda0003fae000 */
[----:B------:R-:W-:Y:S01]  /*1090*/  @!P5 IMAD.MOV.U32 R4, RZ, RZ, R31 ;  /* 0x000000ffff04d224 */ /* 0x000fe200078e001f */
[----:B------:R-:W4:Y:S04]  /*10a0*/  @!P5 LDG.E R13, desc[UR6][R6.64+0x8] ;  /* 0x00000806060dd981 */ /* 0x000f28000c1e1900 */
[----:B-----5:R-:W-:-:S13]  /*10b0*/  FSETP.GEU.AND P6, PT, R33, R4, PT ;  /* 0x000000042100720b */ /* 0x020fda0003fce000 */
[----:B------:R-:W5:Y:S04]  /*10c0*/  @!P6 LDG.E R15, desc[UR6][R6.64+0xc] ;  /* 0x00000c06060fe981 */ /* 0x000f68000c1e1900 */
[----:B------:R0:W-:Y:S04]  /*10d0*/  @!P3 STL [R10+-0x4], R25 ;  /* 0xfffffc190a00b387 */ /* 0x0001e80000100800 */
[----:B0-----:R-:W5:Y:S01]  /*10e0*/  LDG.E R25, desc[UR6][R8.64+0x20] ;  /* 0x0000200608197981 */ /* 0x001f62000c1e1900 */
[----:B------:R-:W-:-:S05]  /*10f0*/  @!P6 IMAD.MOV.U32 R4, RZ, RZ, R33 ;  /* 0x000000ffff04e224 */ /* 0x000fca00078e0021 */
[----:B------:R-:W-:-:S13]  /*1100*/  FSETP.GEU.AND P1, PT, R35, R4, PT ;  /* 0x000000042300720b */ /* 0x000fda0003f2e000 */
[----:B------:R-:W-:Y:S01]  /*1110*/  @!P1 MOV R4, R35 ;  /* 0x0000002300049202 */ /* 0x000fe20000000f00 */
[----:B------:R-:W5:Y:S03]  /*1120*/  @!P1 LDG.E R19, desc[UR6][R6.64+0x10] ;  /* 0x0000100606139981 */ /* 0x000f66000c1e1900 */
[----:B------:R-:W-:-:S13]  /*1130*/  FSETP.GEU.AND P2, PT, R16, R4, PT ;  /* 0x000000041000720b */ /* 0x000fda0003f4e000 */
[----:B------:R-:W-:Y:S01]  /*1140*/  @!P2 IMAD.MOV.U32 R4, RZ, RZ, R16 ;  /* 0x000000ffff04a224 */ /* 0x000fe200078e0010 */
[----:B------:R0:W-:Y:S04]  /*1150*/  @!P4 STL [R10+-0x4], R29 ;  /* 0xfffffc1d0a00c387 */ /* 0x0001e80000100800 */
[----:B------:R-:W-:Y:S01]  /*1160*/  FSETP.GEU.AND P0, PT, R37, R4, PT ;  /* 0x000000042500720b */ /* 0x000fe20003f0e000 */
[----:B------:R-:W5:Y:S04]  /*1170*/  @!P2 LDG.E R21, desc[UR6][R6.64+0x14] ;  /* 0x000014060615a981 */ /* 0x000f68000c1e1900 */
[----:B------:R1:W-:Y:S08]  /*1180*/  @!P5 STL [R10+-0x4], R31 ;  /* 0xfffffc1f0a00d387 */ /* 0x0003f00000100800 */
[----:B0-----:R-:W5:Y:S04]  /*1190*/  @!P0 LDG.E R29, desc[UR6][R6.64+0x18] ;  /* 0x00001806061d8981 */ /* 0x001f68000c1e1900 */
[----:B-1----:R-:W5:Y:S04]  /*11a0*/  LDG.E R31, desc[UR6][R8.64+0x24] ;  /* 0x00002406081f7981 */ /* 0x002f68000c1e1900 */
[----:B------:R0:W-:Y:S04]  /*11b0*/  @!P6 STL [R10+-0x4], R33 ;  /* 0xfffffc210a00e387 */ /* 0x0001e80000100800 */
[----:B0-----:R-:W5:Y:S04]  /*11c0*/  LDG.E R33, desc[UR6][R8.64+0x28] ;  /* 0x0000280608217981 */ /* 0x001f68000c1e1900 */
[----:B------:R0:W-:Y:S04]  /*11d0*/  @!P1 STL [R10+-0x4], R35 ;  /* 0xfffffc230a009387 */ /* 0x0001e80000100800 */
[----:B0-----:R-:W5:Y:S01]  /*11e0*/  LDG.E R35, desc[UR6][R8.64+0x2c] ;  /* 0x00002c0608237981 */ /* 0x001f62000c1e1900 */
[----:B------:R-:W-:-:S03]  /*11f0*/  @!P0 IMAD.MOV.U32 R4, RZ, RZ, R37 ;  /* 0x000000ffff048224 */ /* 0x000fc600078e0025 */
[----:B------:R0:W-:Y:S04]  /*1200*/  @!P2 STL [R10+-0x4], R16 ;  /* 0xfffffc100a00a387 */ /* 0x0001e80000100800 */
[----:B0-----:R-:W5:Y:S04]  /*1210*/  LDG.E R16, desc[UR6][R8.64+0x34] ;  /* 0x0000340608107981 */ /* 0x001f68000c1e1900 */
[----:B------:R0:W-:Y:S04]  /*1220*/  @!P0 STL [R10+-0x4], R37 ;  /* 0xfffffc250a008387 */ /* 0x0001e80000100800 */
[----:B0-----:R-:W5:Y:S04]  /*1230*/  LDG.E R37, desc[UR6][R8.64+0x3c] ;  /* 0x00003c0608257981 */ /* 0x001f68000c1e1900 */
[----:B--2---:R-:W-:Y:S04]  /*1240*/  @!P3 STL [R10+0x18c], R12 ;  /* 0x00018c0c0a00b387 */ /* 0x004fe80000100800 */
[----:B---3--:R0:W-:Y:S04]  /*1250*/  @!P4 STL [R10+0x18c], R27 ;  /* 0x00018c1b0a00c387 */ /* 0x0081e80000100800 */
[----:B0-----:R-:W2:Y:S04]  /*1260*/  LDG.E R27, desc[UR6][R8.64+0x38] ;  /* 0x00003806081b7981 */ /* 0x001ea8000c1e1900 */
[----:B----4-:R0:W-:Y:S04]  /*1270*/  @!P5 STL [R10+0x18c], R13 ;  /* 0x00018c0d0a00d387 */ /* 0x0101e80000100800 */
[----:B-----5:R1:W-:Y:S01]  /*1280*/  @!P6 STL [R10+0x18c], R15 ;  /* 0x00018c0f0a00e387 */ /* 0x0203e20000100800 */
[----:B------:R-:W-:-:S13]  /*1290*/  FSETP.GEU.AND P6, PT, R17, R4, PT ;  /* 0x000000041100720b */ /* 0x000fda0003fce000 */
[----:B------:R-:W3:Y:S01]  /*12a0*/  @!P6 LDG.E R12, desc[UR6][R6.64+0x1c] ;  /* 0x00001c06060ce981 */ /* 0x000ee2000c1e1900 */
[----:B------:R-:W-:-:S04]  /*12b0*/  @!P6 MOV R4, R17 ;  /* 0x000000110004e202 */ /* 0x000fc80000000f00 */
[----:B------:R-:W-:-:S13]  /*12c0*/  FSETP.GEU.AND P5, PT, R25, R4, PT ;  /* 0x000000041900720b */ /* 0x000fda0003fae000 */
[----:B0-----:R-:W4:Y:S01]  /*12d0*/  @!P5 LDG.E R13, desc[UR6][R6.64+0x20] ;  /* 0x00002006060dd981 */ /* 0x001f22000c1e1900 */
[----:B------:R-:W-:-:S03]  /*12e0*/  @!P5 IMAD.MOV.U32 R4, RZ, RZ, R25 ;  /* 0x000000ffff04d224 */ /* 0x000fc600078e0019 */
[----:B------:R0:W-:Y:S04]  /*12f0*/  @!P1 STL [R10+0x18c], R19 ;  /* 0x00018c130a009387 */ /* 0x0001e80000100800 */
[----:B------:R-:W-:Y:S04]  /*1300*/  @!P2 STL [R10+0x18c], R21 ;  /* 0x00018c150a00a387 */ /* 0x000fe80000100800 */
[----:B------:R-:W-:Y:S01]  /*1310*/  @!P0 STL [R10+0x18c], R29 ;  /* 0x00018c1d0a008387 */ /* 0x000fe20000100800 */
[----:B------:R-:W-:-:S13]  /*1320*/  FSETP.GEU.AND P0, PT, R31, R4, PT ;  /* 0x000000041f00720b */ /* 0x000fda0003f0e000 */
[----:B------:R-:W-:Y:S01]  /*1330*/  @!P0 IMAD.MOV.U32 R4, RZ, RZ, R31 ;  /* 0x000000ffff048224 */ /* 0x000fe200078e001f */
[----:B------:R5:W-:Y:S04]  /*1340*/  @!P6 STL [R10+-0x4], R17 ;  /* 0xfffffc110a00e387 */ /* 0x000be80000100800 */
[----:B------:R-:W-:Y:S01]  /*1350*/  FSETP.GEU.AND P4, PT, R33, R4, PT ;  /* 0x000000042100720b */ /* 0x000fe20003f8e000 */
[----:B------:R-:W4:-:S12]  /*1360*/  @!P0 LDG.E R9, desc[UR6][R6.64+0x24] ;  /* 0x0000240606098981 */ /* 0x000f18000c1e1900 */
[----:B------:R-:W-:Y:S01]  /*1370*/  @!P4 MOV R4, R33 ;  /* 0x000000210004c202 */ /* 0x000fe20000000f00 */
[----:B------:R-:W-:Y:S03]  /*1380*/  @!P5 STL [R10+-0x4], R25 ;  /* 0xfffffc190a00d387 */ /* 0x000fe60000100800 */
[----:B------:R-:W-:Y:S01]  /*1390*/  FSETP.GEU.AND P3, PT, R35, R4, PT ;  /* 0x000000042300720b */ /* 0x000fe20003f6e000 */
[----:B-1----:R-:W4:-:S12]  /*13a0*/  @!P4 LDG.E R15, desc[UR6][R6.64+0x28] ;  /* 0x00002806060fc981 */ /* 0x002f18000c1e1900 */
[----:B------:R-:W-:Y:S01]  /*13b0*/  @!P3 IMAD.MOV.U32 R4, RZ, RZ, R35 ;  /* 0x000000ffff04b224 */ /* 0x000fe200078e0023 */
[----:B0-----:R-:W4:Y:S04]  /*13c0*/  @!P3 LDG.E R19, desc[UR6][R6.64+0x2c] ;  /* 0x00002c060613b981 */ /* 0x001f28000c1e1900 */
[----:B------:R-:W-:-:S13]  /*13d0*/  FSETP.GEU.AND P2, PT, R18, R4, PT ;  /* 0x000000041200720b */ /* 0x000fda0003f4e000 */
[----:B------:R-:W-:Y:S01]  /*13e0*/  @!P2 IMAD.MOV.U32 R4, RZ, RZ, R18 ;  /* 0x000000ffff04a224 */ /* 0x000fe200078e0012 */
[----:B-----5:R-:W5:Y:S04]  /*13f0*/  @!P2 LDG.E R17, desc[UR6][R6.64+0x30] ;  /* 0x000030060611a981 */ /* 0x020f68000c1e1900 */
[----:B------:R-:W-:-:S13]  /*1400*/  FSETP.GEU.AND P1, PT, R16, R4, PT ;  /* 0x000000041000720b */ /* 0x000fda0003f2e000 */
[----:B------:R-:W-:Y:S01]  /*1410*/  @!P1 MOV R4, R16 ;  /* 0x0000001000049202 */ /* 0x000fe20000000f00 */
[----:B------:R-:W5:Y:S04]  /*1420*/  @!P1 LDG.E R21, desc[UR6][R6.64+0x34] ;  /* 0x0000340606159981 */ /* 0x000f68000c1e1900 */
[----:B---3--:R0:W-:Y:S01]  /*1430*/  @!P6 STL [R10+0x18c], R12 ;  /* 0x00018c0c0a00e387 */ /* 0x0081e20000100800 */
[----:B--2---:R-:W-:-:S13]  /*1440*/  FSETP.GEU.AND P6, PT, R27, R4, PT ;  /* 0x000000041b00720b */ /* 0x004fda0003fce000 */
[----:B------:R-:W-:Y:S01]  /*1450*/  @!P6 IMAD.MOV.U32 R4, RZ, RZ, R27 ;  /* 0x000000ffff04e224 */ /* 0x000fe200078e001b */
[----:B------:R-:W2:Y:S04]  /*1460*/  @!P6 LDG.E R29, desc[UR6][R6.64+0x38] ;  /* 0x00003806061de981 */ /* 0x000ea8000c1e1900 */
[----:B----4-:R1:W-:Y:S01]  /*1470*/  @!P5 STL [R10+0x18c], R13 ;  /* 0x00018c0d0a00d387 */ /* 0x0103e20000100800 */
[----:B------:R-:W-:-:S13]  /*1480*/  FSETP.GEU.AND P5, PT, R37, R4, PT ;  /* 0x000000042500720b */ /* 0x000fda0003fae000 */
[----:B------:R-:W3:Y:S04]  /*1490*/  @!P5 LDG.E R8, desc[UR6][R6.64+0x3c] ;  /* 0x00003c060608d981 */ /* 0x000ee8000c1e1900 */
[----:B------:R4:W-:Y:S04]  /*14a0*/  @!P0 STL [R10+-0x4], R31 ;  /* 0xfffffc1f0a008387 */ /* 0x0009e80000100800 */
[----:B------:R4:W-:Y:S04]  /*14b0*/  @!P4 STL [R10+-0x4], R33 ;  /* 0xfffffc210a00c387 */ /* 0x0009e80000100800 */
[----:B------:R4:W-:Y:S04]  /*14c0*/  @!P3 STL [R10+-0x4], R35 ;  /* 0xfffffc230a00b387 */ /* 0x0009e80000100800 */
[----:B------:R4:W-:Y:S01]  /*14d0*/  @!P2 STL [R10+-0x4], R18 ;  /* 0xfffffc120a00a387 */ /* 0x0009e20000100800 */
[----:B0-----:R-:W-:-:S03]  /*14e0*/  LOP3.LUT R12, R11, 0xfffffff0, RZ, 0xc0, !PT ;  /* 0xfffffff00b0c7812 */ /* 0x001fc600078ec0ff */
[----:B------:R4:W-:Y:S04]  /*14f0*/  @!P1 STL [R10+-0x4], R16 ;  /* 0xfffffc100a009387 */ /* 0x0009e80000100800 */
[----:B------:R4:W-:Y:S04]  /*1500*/  @!P6 STL [R10+-0x4], R27 ;  /* 0xfffffc1b0a00e387 */ /* 0x0009e80000100800 */
[----:B------:R4:W-:Y:S04]  /*1510*/  @!P5 STL [R10+-0x4], R37 ;  /* 0xfffffc250a00d387 */ /* 0x0009e80000100800 */
[----:B------:R4:W-:Y:S01]  /*1520*/  @!P0 STL [R10+0x18c], R9 ;  /* 0x00018c090a008387 */ /* 0x0009e20000100800 */
[----:B------:R-:W-:-:S03]  /*1530*/  ISETP.NE.AND P0, PT, R12, 0x10, PT ;  /* 0x000000100c00780c */ /* 0x000fc60003f05270 */
[----:B------:R4:W-:Y:S04]  /*1540*/  @!P4 STL [R10+0x18c], R15 ;  /* 0x00018c0f0a00c387 */ /* 0x0009e80000100800 */
[----:B------:R4:W-:Y:S04]  /*1550*/  @!P3 STL [R10+0x18c], R19 ;  /* 0x00018c130a00b387 */ /* 0x0009e80000100800 */
[----:B-----5:R4:W-:Y:S04]  /*1560*/  @!P2 STL [R10+0x18c], R17 ;  /* 0x00018c110a00a387 */ /* 0x0209e80000100800 */
[----:B------:R4:W-:Y:S01]  /*1570*/  @!P1 STL [R10+0x18c], R21 ;  /* 0x00018c150a009387 */ /* 0x0009e20000100800 */
[----:B------:R-:W-:Y:S01]  /*1580*/  @!P5 IMAD.MOV.U32 R4, RZ, RZ, R37 ;  /* 0x000000ffff04d224 */ /* 0x000fe200078e0025 */
[----:B-1----:R-:W-:-:S02]  /*1590*/  IADD3 R13, PT, PT, R5, 0x10, RZ ;  /* 0x00000010050d7810 */ /* 0x002fc40007ffe0ff */
[----:B--2---:R4:W-:Y:S04]  /*15a0*/  @!P6 STL [R10+0x18c], R29 ;  /* 0x00018c1d0a00e387 */ /* 0x0049e80000100800 */
[----:B---3--:R4:W-:Y:S01]  /*15b0*/  @!P5 STL [R10+0x18c], R8 ;  /* 0x00018c080a00d387 */ /* 0x0089e20000100800 */
[----:B------:R-:W-:Y:S05]  /*15c0*/  @!P0 BRA `(.L_x_21) ;  /* 0x00000004009c8947 */ /* 0x000fea0003800000 */
[----:B------:R-:W-:-:S05]  /*15d0*/  UMOV UR4, 0x10 ;  /* 0x0000001000047882 */ /* 0x000fca0000000000 */
.L_x_22:
[----:B0---4-:R-:W-:-:S05]  /*15e0*/  IMAD.WIDE R8, R13, 0x4, R2 ;  /* 0x000000040d087825 */ /* 0x011fca00078e0202 */
[----:B------:R-:W2:Y:S04]  /*15f0*/  LDG.E R5, desc[UR6][R8.64] ;  /* 0x0000000608057981 */ /* 0x000ea8000c1e1900 */
[----:B------:R-:W3:Y:S04]  /*1600*/  LDG.E R15, desc[UR6][R8.64+0x4] ;  /* 0x00000406080f7981 */ /* 0x000ee8000c1e1900 */
[----:B------:R-:W4:Y:S04]  /*1610*/  LDG.E R17, desc[UR6][R8.64+0x8] ;  /* 0x0000080608117981 */ /* 0x000f28000c1e1900 */
[----:B------:R-:W5:Y:S04]  /*1620*/  LDG.E R18, desc[UR6][R8.64+0xc] ;  /* 0x00000c0608127981 */ /* 0x000f68000c1e1900 */
[----:B------:R-:W5:Y:S04]  /*1630*/  LDG.E R25, desc[UR6][R8.64+0x10] ;  /* 0x0000100608197981 */ /* 0x000f68000c1e1900 */
[----:B------:R-:W5:Y:S01]  /*1640*/  LDG.E R27, desc[UR6][R8.64+0x14] ;  /* 0x00001406081b7981 */ /* 0x000f62000c1e1900 */
[----:B------:R-:W-:-:S03]  /*1650*/  IMAD.WIDE R6, R13, 0x4, R22 ;  /* 0x000000040d067825 */ /* 0x000fc600078e0216 */
[----:B------:R-:W5:Y:S04]  /*1660*/  LDG.E R16, desc[UR6][R8.64+0x18] ;  /* 0x0000180608107981 */ /* 0x000f68000c1e1900 */
[----:B------:R-:W5:Y:S04]  /*1670*/  LDG.E R37, desc[UR6][R8.64+0x1c] ;  /* 0x00001c0608257981 */ /* 0x000f68000c1e1900 */
[----:B------:R-:W5:Y:S01]  /*1680*/  LDG.E R19, desc[UR6][R8.64+0x20] ;  /* 0x0000200608137981 */ /* 0x000f62000c1e1900 */
[----:B--2---:R-:W-:-:S13]  /*1690*/  FSETP.GEU.AND P3, PT, R5, R4, PT ;  /* 0x000000040500720b */ /* 0x004fda0003f6e000 */
[----:B------:R-:W2:Y:S01]  /*16a0*/  @!P3 LDG.E R29, desc[UR6][R6.64] ;  /* 0x00000006061db981 */ /* 0x000ea2000c1e1900 */
[----:B------:R-:W-:-:S05]  /*16b0*/  @!P3 IMAD.MOV.U32 R4, RZ, RZ, R5 ;  /* 0x000000ffff04b224 */ /* 0x000fca00078e0005 */
[----:B---3--:R-:W-:-:S13]  /*16c0*/  FSETP.GEU.AND P0, PT, R15, R4, PT ;  /* 0x000000040f00720b */ /* 0x008fda0003f0e000 */
[----:B------:R-:W-:Y:S01]  /*16d0*/  @!P0 IMAD.MOV.U32 R4, RZ, RZ, R15 ;  /* 0x000000ffff048224 */ /* 0x000fe200078e000f */
[----:B------:R-:W3:Y:S04]  /*16e0*/  @!P0 LDG.E R35, desc[UR6][R6.64+0x4] ;  /* 0x0000040606238981 */ /* 0x000ee8000c1e1900 */
[----:B----4-:R-:W-:-:S13]  /*16f0*/  FSETP.GEU.AND P4, PT, R17, R4, PT ;  /* 0x000000041100720b */ /* 0x010fda0003f8e000 */
[----:B------:R-:W4:Y:S01]  /*1700*/  @!P4 LDG.E R33, desc[UR6][R6.64+0x8] ;  /* 0x000008060621c981 */ /* 0x000f22000c1e1900 */
[----:B------:R-:W-:-:S04]  /*1710*/  @!P4 MOV R4, R17 ;  /* 0x000000110004c202 */ /* 0x000fc80000000f00 */
[----:B-----5:R-:W-:-:S13]  /*1720*/  FSETP.GEU.AND P5, PT, R18, R4, PT ;  /* 0x000000041200720b */ /* 0x020fda0003fae000 */
[----:B------:R-:W-:Y:S01]  /*1730*/  @!P5 IMAD.MOV.U32 R4, RZ, RZ, R18 ;  /* 0x000000ffff04d224 */ /* 0x000fe200078e0012 */
[----:B------:R-:W-:Y:S04]  /*1740*/  @!P3 STL [R10+-0x4], R5 ;  /* 0xfffffc050a00b387 */ /* 0x000fe80000100800 */
[----:B------:R-:W-:Y:S01]  /*1750*/  FSETP.GEU.AND P6, PT, R25, R4, PT ;  /* 0x000000041900720b */ /* 0x000fe20003fce000 */
[----:B------:R-:W5:-:S12]  /*1760*/  @!P5 LDG.E R31, desc[UR6][R6.64+0xc] ;  /* 0x00000c06061fd981 */ /* 0x000f58000c1e1900 */
[----:B------:R-:W-:Y:S01]  /*1770*/  @!P6 IMAD.MOV.U32 R4, RZ, RZ, R25 ;  /* 0x000000ffff04e224 */ /* 0x000fe200078e0019 */
[----:B------:R0:W-:Y:S04]  /*1780*/  @!P0 STL [R10+-0x4], R15 ;  /* 0xfffffc0f0a008387 */ /* 0x0001e80000100800 */
[----:B------:R-:W-:Y:S01]  /*1790*/  FSETP.GEU.AND P1, PT, R27, R4, PT ;  /* 0x000000041b00720b */ /* 0x000fe20003f2e000 */
[----:B------:R1:W-:Y:S04]  /*17a0*/  @!P4 STL [R10+-0x4], R17 ;  /* 0xfffffc110a00c387 */ /* 0x0003e80000100800 */
[----:B------:R-:W5:Y:S04]  /*17b0*/  @!P6 LDG.E R21, desc[UR6][R6.64+0x10] ;  /* 0x000010060615e981 */ /* 0x000f68000c1e1900 */
[----:B0-----:R-:W5:Y:S04]  /*17c0*/  LDG.E R15, desc[UR6][R8.64+0x24] ;  /* 0x00002406080f7981 */ /* 0x001f68000c1e1900 */
[----:B-1----:R-:W5:Y:S01]  /*17d0*/  @!P1 LDG.E R17, desc[UR6][R6.64+0x14] ;  /* 0x0000140606119981 */ /* 0x002f62000c1e1900 */
[----:B------:R-:W-:-:S03]  /*17e0*/  @!P1 MOV R4, R27 ;  /* 0x0000001b00049202 */ /* 0x000fc60000000f00 */
[----:B------:R0:W-:Y:S04]  /*17f0*/  @!P5 STL [R10+-0x4], R18 ;  /* 0xfffffc120a00d387 */ /* 0x0001e80000100800 */
[----:B------:R-:W-:Y:S04]  /*1800*/  @!P6 STL [R10+-0x4], R25 ;  /* 0xfffffc190a00e387 */ /* 0x000fe80000100800 */
[----:B------:R1:W-:Y:S01]  /*1810*/  @!P1 STL [R10+-0x4], R27 ;  /* 0xfffffc1b0a009387 */ /* 0x0003e20000100800 */
[----:B------:R-:W-:-:S03]  /*1820*/  FSETP.GEU.AND P2, PT, R16, R4, PT ;  /* 0x000000041000720b */ /* 0x000fc60003f4e000 */
[----:B0-----:R-:W5:Y:S04]  /*1830*/  LDG.E R18, desc[UR6][R8.64+0x34] ;  /* 0x0000340608127981 */ /* 0x001f68000c1e1900 */
[----:B-1----:R-:W5:Y:S06]  /*1840*/  LDG.E R27, desc[UR6][R8.64+0x28] ;  /* 0x00002806081b7981 */ /* 0x002f6c000c1e1900 */
[----:B------:R-:W-:Y:S01]  /*1850*/  @!P2 IMAD.MOV.U32 R4, RZ, RZ, R16 ;  /* 0x000000ffff04a224 */ /* 0x000fe200078e0010 */
[----:B------:R0:W-:Y:S04]  /*1860*/  @!P2 STL [R10+-0x4], R16 ;  /* 0xfffffc100a00a387 */ /* 0x0001e80000100800 */
[----:B------:R-:W5:Y:S04]  /*1870*/  @!P2 LDG.E R5, desc[UR6][R6.64+0x18] ;  /* 0x000018060605a981 */ /* 0x000f68000c1e1900 */
[----:B0-----:R-:W5:Y:S04]  /*1880*/  LDG.E R16, desc[UR6][R8.64+0x30] ;  /* 0x0000300608107981 */ /* 0x001f68000c1e1900 */
[----:B--2---:R0:W-:Y:S04]  /*1890*/  @!P3 STL [R10+0x18c], R29 ;  /* 0x00018c1d0a00b387 */ /* 0x0041e80000100800 */
[----:B0-----:R-:W2:Y:S01]  /*18a0*/  LDG.E R29, desc[UR6][R8.64+0x2c] ;  /* 0x00002c06081d7981 */ /* 0x001ea2000c1e1900 */
[----:B------:R-:W-:-:S13]  /*18b0*/  FSETP.GEU.AND P3, PT, R37, R4, PT ;  /* 0x000000042500720b */ /* 0x000fda0003f6e000 */
[----:B------:R-:W2:Y:S01]  /*18c0*/  @!P3 LDG.E R25, desc[UR6][R6.64+0x1c] ;  /* 0x00001c060619b981 */ /* 0x000ea2000c1e1900 */
[----:B------:R-:W-:-:S03]  /*18d0*/  @!P3 IMAD.MOV.U32 R4, RZ, RZ, R37 ;  /* 0x000000ffff04b224 */ /* 0x000fc600078e0025 */
[----:B------:R0:W-:Y:S04]  /*18e0*/  @!P3 STL [R10+-0x4], R37 ;  /* 0xfffffc250a00b387 */ /* 0x0001e80000100800 */
[----:B---3--:R-:W-:Y:S01]  /*18f0*/  @!P0 STL [R10+0x18c], R35 ;  /* 0x00018c230a008387 */ /* 0x008fe20000100800 */
[----:B------:R-:W-:-:S03]  /*1900*/  FSETP.GEU.AND P0, PT, R19, R4, PT ;  /* 0x000000041300720b */ /* 0x000fc60003f0e000 */
[----:B0-----:R-:W3:Y:S04]  /*1910*/  LDG.E R37, desc[UR6][R8.64+0x38] ;  /* 0x0000380608257981 */ /* 0x001ee8000c1e1900 */
[----:B----4-:R0:W-:Y:S06]  /*1920*/  @!P4 STL [R10+0x18c], R33 ;  /* 0x00018c210a00c387 */ /* 0x0101ec0000100800 */
[----:B------:R-:W4:Y:S04]  /*1930*/  @!P0 LDG.E R24, desc[UR6][R6.64+0x20] ;  /* 0x0000200606188981 */ /* 0x000f28000c1e1900 */
[----:B0-----:R-:W3:Y:S01]  /*1940*/  LDG.E R33, desc[UR6][R8.64+0x3c] ;  /* 0x00003c0608217981 */ /* 0x001ee2000c1e1900 */
[----:B------:R-:W-:-:S03]  /*1950*/  @!P0 MOV R4, R19 ;  /* 0x0000001300048202 */ /* 0x000fc60000000f00 */
[----:B-----5:R0:W-:Y:S04]  /*1960*/  @!P5 STL [R10+0x18c], R31 ;  /* 0x00018c1f0a00d387 */ /* 0x0201e80000100800 */
[----:B------:R-:W-:Y:S04]  /*1970*/  @!P6 STL [R10+0x18c], R21 ;  /* 0x00018c150a00e387 */ /* 0x000fe80000100800 */
[----:B------:R-:W-:Y:S01]  /*1980*/  @!P1 STL [R10+0x18c], R17 ;  /* 0x00018c110a009387 */ /* 0x000fe20000100800 */
[----:B------:R-:W-:-:S13]  /*1990*/  FSETP.GEU.AND P1, PT, R15, R4, PT ;  /* 0x000000040f00720b */ /* 0x000fda0003f2e000 */
[----:B------:R-:W-:Y:S01]  /*19a0*/  @!P1 IMAD.MOV.U32 R4, RZ, RZ, R15 ;  /* 0x000000ffff049224 */ /* 0x000fe200078e000f */
[----:B------:R-:W-:Y:S04]  /*19b0*/  @!P0 STL [R10+-0x4], R19 ;  /* 0xfffffc130a008387 */ /* 0x000fe80000100800 */
[----:B------:R-:W5:Y:S01]  /*19c0*/  @!P1 LDG.E R35, desc[UR6][R6.64+0x24] ;  /* 0x0000240606239981 */ /* 0x000f62000c1e1900 */
[----:B------:R-:W-:-:S13]  /*19d0*/  FSETP.GEU.AND P6, PT, R27, R4, PT ;  /* 0x000000041b00720b */ /* 0x000fda0003fce000 */
[----:B------:R-:W-:Y:S01]  /*19e0*/  @!P6 IMAD.MOV.U32 R4, RZ, RZ, R27 ;  /* 0x000000ffff04e224 */ /* 0x000fe200078e001b */
[----:B------:R-:W-:Y:S04]  /*19f0*/  @!P2 STL [R10+0x18c], R5 ;  /* 0x00018c050a00a387 */ /* 0x000fe80000100800 */
[----:B0-----:R-:W5:Y:S01]  /*1a00*/  @!P6 LDG.E R31, desc[UR6][R6.64+0x28] ;  /* 0x00002806061fe981 */ /* 0x001f62000c1e1900 */
[----:B--2---:R-:W-:-:S13]  /*1a10*/  FSETP.GEU.AND P5, PT, R29, R4, PT ;  /* 0x000000041d00720b */ /* 0x004fda0003fae000 */
[----:B------:R-:W-:-:S04]  /*1a20*/  @!P5 MOV R4, R29 ;  /* 0x0000001d0004d202 */ /* 0x000fc80000000f00 */
[----:B------:R-:W-:Y:S01]  /*1a30*/  FSETP.GEU.AND P4, PT, R16, R4, PT ;  /* 0x000000041000720b */ /* 0x000fe20003f8e000 */
[----:B------:R0:W-:Y:S04]  /*1a40*/  @!P3 STL [R10+0x18c], R25 ;  /* 0x00018c190a00b387 */ /* 0x0001e80000100800 */
[----:B0-----:R-:W2:Y:S08]  /*1a50*/  @!P5 LDG.E R25, desc[UR6][R6.64+0x2c] ;  /* 0x00002c060619d981 */ /* 0x001eb0000c1e1900 */
[----:B------:R-:W-:Y:S01]  /*1a60*/  @!P4 IMAD.MOV.U32 R4, RZ, RZ, R16 ;  /* 0x000000ffff04c224 */ /* 0x000fe200078e0010 */
[----:B------:R-:W2:Y:S04]  /*1a70*/  @!P4 LDG.E R21, desc[UR6][R6.64+0x30] ;  /* 0x000030060615c981 */ /* 0x000ea8000c1e1900 */
[----:B------:R-:W-:-:S13]  /*1a80*/  FSETP.GEU.AND P3, PT, R18, R4, PT ;  /* 0x000000041200720b */ /* 0x000fda0003f6e000 */
[----:B------:R-:W-:Y:S01]  /*1a90*/  @!P3 IMAD.MOV.U32 R4, RZ, RZ, R18 ;  /* 0x000000ffff04b224 */ /* 0x000fe200078e0012 */
[----:B----4-:R0:W-:Y:S04]  /*1aa0*/  @!P0 STL [R10+0x18c], R24 ;  /* 0x00018c180a008387 */ /* 0x0101e80000100800 */
[----:B---3--:R-:W-:Y:S01]  /*1ab0*/  FSETP.GEU.AND P2, PT, R37, R4, PT ;  /* 0x000000042500720b */ /* 0x008fe20003f4e000 */
[----:B------:R-:W3:-:S12]  /*1ac0*/  @!P3 LDG.E R17, desc[UR6][R6.64+0x34] ;  /* 0x000034060611b981 */ /* 0x000ed8000c1e1900 */
[----:B------:R-:W-:Y:S01]  /*1ad0*/  @!P2 MOV R4, R37 ;  /* 0x000000250004a202 */ /* 0x000fe20000000f00 */
[----:B------:R-:W4:Y:S03]  /*1ae0*/  @!P2 LDG.E R9, desc[UR6][R6.64+0x38] ;  /* 0x000038060609a981 */ /* 0x000f26000c1e1900 */
[----:B------:R-:W-:-:S13]  /*1af0*/  FSETP.GEU.AND P0, PT, R33, R4, PT ;  /* 0x000000042100720b */ /* 0x000fda0003f0e000 */
[----:B------:R-:W4:Y:S04]  /*1b00*/  @!P0 LDG.E R5, desc[UR6][R6.64+0x3c] ;  /* 0x00003c0606058981 */ /* 0x000f28000c1e1900 */
[----:B------:R0:W-:Y:S04]  /*1b10*/  @!P1 STL [R10+-0x4], R15 ;  /* 0xfffffc0f0a009387 */ /* 0x0001e80000100800 */
[----:B------:R0:W-:Y:S01]  /*1b20*/  @!P6 STL [R10+-0x4], R27 ;  /* 0xfffffc1b0a00e387 */ /* 0x0001e20000100800 */
[----:B------:R-:W-:-:S03]  /*1b30*/  UIADD3 UR4, UPT, UPT, UR4, 0x10, URZ ;  /* 0x0000001004047890 */ /* 0x000fc6000fffe0ff */
[----:B------:R0:W-:Y:S04]  /*1b40*/  @!P5 STL [R10+-0x4], R29 ;  /* 0xfffffc1d0a00d387 */ /* 0x0001e80000100800 */
[----:B-----5:R0:W-:Y:S04]  /*1b50*/  @!P1 STL [R10+0x18c], R35 ;  /* 0x00018c230a009387 */ /* 0x0201e80000100800 */
[----:B------:R0:W-:Y:S04]  /*1b60*/  @!P4 STL [R10+-0x4], R16 ;  /* 0xfffffc100a00c387 */ /* 0x0001e80000100800 */
[----:B------:R0:W-:Y:S04]  /*1b70*/  @!P3 STL [R10+-0x4], R18 ;  /* 0xfffffc120a00b387 */ /* 0x0001e80000100800 */
[----:B------:R0:W-:Y:S04]  /*1b80*/  @!P2 STL [R10+-0x4], R37 ;  /* 0xfffffc250a00a387 */ /* 0x0001e80000100800 */
[----:B------:R0:W-:Y:S04]  /*1b90*/  @!P0 STL [R10+-0x4], R33 ;  /* 0xfffffc210a008387 */ /* 0x0001e80000100800 */
[----:B------:R0:W-:Y:S01]  /*1ba0*/  @!P6 STL [R10+0x18c], R31 ;  /* 0x00018c1f0a00e387 */ /* 0x0001e20000100800 */
[----:B------:R-:W-:Y:S01]  /*1bb0*/  ISETP.NE.AND P1, PT, R12, UR4, PT ;  /* 0x000000040c007c0c */ /* 0x000fe2000bf25270 */
[----:B------:R-:W-:-:S02]  /*1bc0*/  @!P0 IMAD.MOV.U32 R4, RZ, RZ, R33 ;  /* 0x000000ffff048224 */ /* 0x000fc400078e0021 */
[----:B------:R-:W-:Y:S01]  /*1bd0*/  VIADD R13, R13, 0x10 ;  /* 0x000000100d0d7836 */ /* 0x000fe20000000000 */
[----:B--2---:R0:W-:Y:S04]  /*1be0*/  @!P5 STL [R10+0x18c], R25 ;  /* 0x00018c190a00d387 */ /* 0x0041e80000100800 */
[----:B------:R0:W-:Y:S04]  /*1bf0*/  @!P4 STL [R10+0x18c], R21 ;  /* 0x00018c150a00c387 */ /* 0x0001e80000100800 */
[----:B---3--:R0:W-:Y:S04]  /*1c00*/  @!P3 STL [R10+0x18c], R17 ;  /* 0x00018c110a00b387 */ /* 0x0081e80000100800 */
[----:B----4-:R0:W-:Y:S04]  /*1c10*/  @!P2 STL [R10+0x18c], R9 ;  /* 0x00018c090a00a387 */ /* 0x0101e80000100800 */
[----:B------:R0:W-:Y:S01]  /*1c20*/  @!P0 STL [R10+0x18c], R5 ;  /* 0x00018c050a008387 */ /* 0x0001e20000100800 */
[----:B------:R-:W-:Y:S05]  /*1c30*/  @P1 BRA `(.L_x_22) ;  /* 0xfffffff800681947 */ /* 0x000fea000383ffff */
.L_x_21:
[----:B------:R-:W-:-:S13]  /*1c40*/  ISETP.NE.AND P0, PT, R14, RZ, PT ;  /* 0x000000ff0e00720c */ /* 0x000fda0003f05270 */
[----:B------:R-:W-:Y:S05]  /*1c50*/  @!P0 BRA `(.L_x_11) ;  /* 0x0000000400b08947 */ /* 0x000fea0003800000 */
[----:B------:R-:W-:Y:S02]  /*1c60*/  ISETP.GE.U32.AND P0, PT, R14, 0x8, PT ;  /* 0x000000080e00780c */ /* 0x000fe40003f06070 */
[----:B------:R-:W-:-:S11]  /*1c70*/  LOP3.LUT R12, R11, 0x7, RZ, 0xc0, !PT ;  /* 0x000000070b0c7812 */ /* 0x000fd600078ec0ff */
[----:B------:R-:W-:Y:S05]  /*1c80*/  @!P0 BRA `(.L_x_23) ;  /* 0x0000000000d88947 */ /* 0x000fea0003800000 */
[C---:B------:R-:W-:Y:S01]  /*1c90*/  IMAD.WIDE R6, R13.reuse, 0x4, R2 ;  /* 0x000000040d067825 */ /* 0x040fe200078e0202 */
[----:B----4-:R-:W2:Y:S04]  /*1ca0*/  LDL R8, [R10+-0x4] ;  /* 0xfffffc000a087983 */ /* 0x010ea80000100800 */
[----:B0-----:R-:W2:Y:S04]  /*1cb0*/  LDG.E R37, desc[UR6][R6.64] ;  /* 0x0000000606257981 */ /* 0x001ea8000c1e1900 */
[----:B------:R-:W3:Y:S04]  /*1cc0*/  LDG.E R14, desc[UR6][R6.64+0x4] ;  /* 0x00000406060e7981 */ /* 0x000ee8000c1e1900 */
[----:B------:R-:W4:Y:S04]  /*1cd0*/  LDG.E R16, desc[UR6][R6.64+0x8] ;  /* 0x0000080606107981 */ /* 0x000f28000c1e1900 */
[----:B------:R-:W5:Y:S04]  /*1ce0*/  LDG.E R9, desc[UR6][R6.64+0xc] ;  /* 0x00000c0606097981 */ /* 0x000f68000c1e1900 */
[----:B------:R-:W5:Y:S04]  /*1cf0*/  LDG.E R15, desc[UR6][R6.64+0x10] ;  /* 0x00001006060f7981 */ /* 0x000f68000c1e1900 */
[----:B------:R-:W5:Y:S04]  /*1d00*/  LDG.E R17, desc[UR6][R6.64+0x14] ;  /* 0x0000140606117981 */ /* 0x000f68000c1e1900 */
[----:B------:R-:W5:Y:S01]  /*1d10*/  LDG.E R19, desc[UR6][R6.64+0x18] ;  /* 0x0000180606137981 */ /* 0x000f62000c1e1900 */
[----:B------:R-:W-:-:S03]  /*1d20*/  IMAD.WIDE R4, R13, 0x4, R22 ;  /* 0x000000040d047825 */ /* 0x000fc600078e0216 */
[----:B------:R-:W5:Y:S01]  /*1d30*/  LDG.E R7, desc[UR6][R6.64+0x1c] ;  /* 0x00001c0606077981 */ /* 0x000f62000c1e1900 */
[----:B--2---:R-:W-:-:S13]  /*1d40*/  FSETP.GEU.AND P0, PT, R37, R8, PT ;  /* 0x000000082500720b */ /* 0x004fda0003f0e000 */
[----:B------:R-:W-:Y:S01]  /*1d50*/  @!P0 MOV R8, R37 ;  /* 0x0000002500088202 */ /* 0x000fe20000000f00 */
[----:B------:R-:W2:Y:S03]  /*1d60*/  @!P0 LDG.E R21, desc[UR6][R4.64] ;  /* 0x0000000604158981 */ /* 0x000ea6000c1e1900 */
[----:B---3--:R-:W-:-:S13]  /*1d70*/  FSETP.GEU.AND P1, PT, R14, R8, PT ;  /* 0x000000080e00720b */ /* 0x008fda0003f2e000 */
[----:B------:R-:W-:Y:S01]  /*1d80*/  @!P1 IMAD.MOV.U32 R8, RZ, RZ, R14 ;  /* 0x000000ffff089224 */ /* 0x000fe200078e000e */
[----:B------:R-:W3:Y:S04]  /*1d90*/  @!P1 LDG.E R25, desc[UR6][R4.64+0x4] ;  /* 0x0000040604199981 */ /* 0x000ee8000c1e1900 */
[----:B----4-:R-:W-:-:S13]  /*1da0*/  FSETP.GEU.AND P2, PT, R16, R8, PT ;  /* 0x000000081000720b */ /* 0x010fda0003f4e000 */
[----:B------:R-:W-:Y:S01]  /*1db0*/  @!P2 IMAD.MOV.U32 R8, RZ, RZ, R16 ;  /* 0x000000ffff08a224 */ /* 0x000fe200078e0010 */
[----:B------:R-:W4:Y:S04]  /*1dc0*/  @!P2 LDG.E R27, desc[UR6][R4.64+0x8] ;  /* 0x00000806041ba981 */ /* 0x000f28000c1e1900 */
[----:B-----5:R-:W-:-:S13]  /*1dd0*/  FSETP.GEU.AND P3, PT, R9, R8, PT ;  /* 0x000000080900720b */ /* 0x020fda0003f6e000 */
[----:B------:R-:W-:Y:S01]  /*1de0*/  @!P3 MOV R8, R9 ;  /* 0x000000090008b202 */ /* 0x000fe20000000f00 */
[----:B------:R-:W5:Y:S03]  /*1df0*/  @!P3 LDG.E R29, desc[UR6][R4.64+0xc] ;  /* 0x00000c06041db981 */ /* 0x000f66000c1e1900 */
[----:B------:R-:W-:-:S13]  /*1e00*/  FSETP.GEU.AND P4, PT, R15, R8, PT ;  /* 0x000000080f00720b */ /* 0x000fda0003f8e000 */
[----:B------:R-:W-:Y:S01]  /*1e10*/  @!P4 IMAD.MOV.U32 R8, RZ, RZ, R15 ;  /* 0x000000ffff08c224 */ /* 0x000fe200078e000f */
[----:B------:R-:W5:Y:S04]  /*1e20*/  @!P4 LDG.E R31, desc[UR6][R4.64+0x10] ;  /* 0x00001006041fc981 */ /* 0x000f68000c1e1900 */
[----:B------:R-:W-:-:S13]  /*1e30*/  FSETP.GEU.AND P5, PT, R17, R8, PT ;  /* 0x000000081100720b */ /* 0x000fda0003fae000 */
[----:B------:R-:W-:Y:S01]  /*1e40*/  @!P5 IMAD.MOV.U32 R8, RZ, RZ, R17 ;  /* 0x000000ffff08d224 */ /* 0x000fe200078e0011 */
[----:B------:R-:W5:Y:S04]  /*1e50*/  @!P5 LDG.E R33, desc[UR6][R4.64+0x14] ;  /* 0x000014060421d981 */ /* 0x000f68000c1e1900 */
[----:B------:R-:W-:-:S13]  /*1e60*/  FSETP.GEU.AND P6, PT, R19, R8, PT ;  /* 0x000000081300720b */ /* 0x000fda0003fce000 */
[----:B------:R-:W5:Y:S04]  /*1e70*/  @!P6 LDG.E R35, desc[UR6][R4.64+0x18] ;  /* 0x000018060423e981 */ /* 0x000f68000c1e1900 */
[----:B------:R0:W-:Y:S04]  /*1e80*/  @!P0 STL [R10+-0x4], R37 ;  /* 0xfffffc250a008387 */ /* 0x0001e80000100800 */
[----:B------:R0:W-:Y:S04]  /*1e90*/  @!P1 STL [R10+-0x4], R14 ;  /* 0xfffffc0e0a009387 */ /* 0x0001e80000100800 */
[----:B------:R0:W-:Y:S04]  /*1ea0*/  @!P2 STL [R10+-0x4], R16 ;  /* 0xfffffc100a00a387 */ /* 0x0001e80000100800 */
[----:B------:R0:W-:Y:S01]  /*1eb0*/  @!P3 STL [R10+-0x4], R9 ;  /* 0xfffffc090a00b387 */ /* 0x0001e20000100800 */
[----:B------:R-:W-:-:S03]  /*1ec0*/  @!P6 MOV R8, R19 ;  /* 0x000000130008e202 */ /* 0x000fc60000000f00 */
[----:B------:R0:W-:Y:S04]  /*1ed0*/  @!P4 STL [R10+-0x4], R15 ;  /* 0xfffffc0f0a00c387 */ /* 0x0001e80000100800 */
[----:B------:R0:W-:Y:S04]  /*1ee0*/  @!P5 STL [R10+-0x4], R17 ;  /* 0xfffffc110a00d387 */ /* 0x0001e80000100800 */
[----:B------:R0:W-:Y:S01]  /*1ef0*/  @!P6 STL [R10+-0x4], R19 ;  /* 0xfffffc130a00e387 */ /* 0x0001e20000100800 */
[----:B------:R-:W-:Y:S03]  /*1f00*/  BSSY.RECONVERGENT B0, `(.L_x_24) ;  /* 0x000000d000007945 */ /* 0x000fe60003800200 */
[----:B--2---:R0:W-:Y:S01]  /*1f10*/  @!P0 STL [R10+0x18c], R21 ;  /* 0x00018c150a008387 */ /* 0x0041e20000100800 */
[----:B------:R-:W-:-:S03]  /*1f20*/  FSETP.GEU.AND P0, PT, R7, R8, PT ;  /* 0x000000080700720b */ /* 0x000fc60003f0e000 */
[----:B---3--:R0:W-:Y:S04]  /*1f30*/  @!P1 STL [R10+0x18c], R25 ;  /* 0x00018c190a009387 */ /* 0x0081e80000100800 */
[----:B----4-:R0:W-:Y:S04]  /*1f40*/  @!P2 STL [R10+0x18c], R27 ;  /* 0x00018c1b0a00a387 */ /* 0x0101e80000100800 */
[----:B-----5:R0:W-:Y:S04]  /*1f50*/  @!P3 STL [R10+0x18c], R29 ;  /* 0x00018c1d0a00b387 */ /* 0x0201e80000100800 */
[----:B------:R0:W-:Y:S04]  /*1f60*/  @!P4 STL [R10+0x18c], R31 ;  /* 0x00018c1f0a00c387 */ /* 0x0001e80000100800 */
[----:B------:R0:W-:Y:S04]  /*1f70*/  @!P5 STL [R10+0x18c], R33 ;  /* 0x00018c210a00d387 */ /* 0x0001e80000100800 */
[----:B------:R0:W-:Y:S01]  /*1f80*/  @!P6 STL [R10+0x18c], R35 ;  /* 0x00018c230a00e387 */ /* 0x0001e20000100800 */
[----:B------:R-:W-:Y:S05]  /*1f90*/  @P0 BRA `(.L_x_25) ;  /* 0x00000000000c0947 */ /* 0x000fea0003800000 */
[----:B------:R-:W2:Y:S04]  /*1fa0*/  LDG.E R5, desc[UR6][R4.64+0x1c] ;  /* 0x00001c0604057981 */ /* 0x000ea8000c1e1900 */
[----:B------:R1:W-:Y:S04]  /*1fb0*/  STL [R10+-0x4], R7 ;  /* 0xfffffc070a007387 */ /* 0x0003e80000100800 */
[----:B--2---:R1:W-:Y:S02]  /*1fc0*/  STL [R10+0x18c], R5 ;  /* 0x00018c050a007387 */ /* 0x0043e40000100800 */
.L_x_25:
[----:B------:R-:W-:Y:S05]  /*1fd0*/  BSYNC.RECONVERGENT B0 ;  /* 0x0000000000007941 */ /* 0x000fea0003800200 */
.L_x_24:
[----:B------:R-:W-:-:S07]  /*1fe0*/  VIADD R13, R13, 0x8 ;  /* 0x000000080d0d7836 */ /* 0x000fce0000000000 */
.L_x_23:
[----:B------:R-:W-:-:S13]  /*1ff0*/  ISETP.NE.AND P0, PT, R12, RZ, PT ;  /* 0x000000ff0c00720c */ /* 0x000fda0003f05270 */
[----:B------:R-:W-:Y:S05]  /*2000*/  @!P0 BRA `(.L_x_11) ;  /* 0x0000000000c48947 */ /* 0x000fea0003800000 */
[----:B------:R-:W-:Y:S02]  /*2010*/  ISETP.GE.U32.AND P0, PT, R12, 0x4, PT ;  /* 0x000000040c00780c */ /* 0x000fe40003f06070 */
[----:B------:R-:W-:-:S11]  /*2020*/  LOP3.LUT R11, R11, 0x3, RZ, 0xc0, !PT ;  /* 0x000000030b0b7812 */ /* 0x000fd600078ec0ff */
[----:B------:R-:W-:Y:S05]  /*2030*/  @!P0 BRA `(.L_x_26) ;  /* 0x0000000000788947 */ /* 0x000fea0003800000 */
[C---:B-1----:R-:W-:Y:S01]  /*2040*/  IMAD.WIDE R6, R13.reuse, 0x4, R2 ;  /* 0x000000040d067825 */ /* 0x042fe200078e0202 */
[----:B----4-:R-:W2:Y:S04]  /*2050*/  LDL R8, [R10+-0x4] ;  /* 0xfffffc000a087983 */ /* 0x010ea80000100800 */
[----:B0-----:R-:W2:Y:S04]  /*2060*/  LDG.E R19, desc[UR6][R6.64] ;  /* 0x0000000606137981 */ /* 0x001ea8000c1e1900 */
[----:B------:R-:W3:Y:S04]  /*2070*/  LDG.E R21, desc[UR6][R6.64+0x4] ;  /* 0x0000040606157981 */ /* 0x000ee8000c1e1900 */
[----:B------:R-:W4:Y:S01]  /*2080*/  LDG.E R25, desc[UR6][R6.64+0x8] ;  /* 0x0000080606197981 */ /* 0x000f22000c1e1900 */
[----:B------:R-:W-:-:S03]  /*2090*/  IMAD.WIDE R4, R13, 0x4, R22 ;  /* 0x000000040d047825 */ /* 0x000fc600078e0216 */
        /* <DEDUP_REMOVED lines=8> */
[----:B------:R-:W4:Y:S01]  /*2120*/  @!P2 LDG.E R17, desc[UR6][R4.64+0x8] ;  /* 0x000008060411a981 */ /* 0x000f22000c1e1900 */
[----:B------:R-:W-:-:S03]  /*2130*/  @!P2 IMAD.MOV.U32 R8, RZ, RZ, R25 ;  /* 0x000000ffff08a224 */ /* 0x000fc600078e0019 */
[----:B------:R0:W-:Y:S04]  /*2140*/  @!P0 STL [R10+-0x4], R19 ;  /* 0xfffffc130a008387 */ /* 0x0001e80000100800 */
[----:B------:R0:W-:Y:S04]  /*2150*/  @!P1 STL [R10+-0x4], R21 ;  /* 0xfffffc150a009387 */ /* 0x0001e80000100800 */
[----:B------:R0:W-:Y:S01]  /*2160*/  @!P2 STL [R10+-0x4], R25 ;  /* 0xfffffc190a00a387 */ /* 0x0001e20000100800 */
[----:B------:R-:W-:Y:S03]  /*2170*/  BSSY.RECONVERGENT B0, `(.L_x_27) ;  /* 0x0000009000007945 */ /* 0x000fe60003800200 */
[----:B--2---:R0:W-:Y:S01]  /*2180*/  @!P0 STL [R10+0x18c], R9 ;  /* 0x00018c090a008387 */ /* 0x0041e20000100800 */
[----:B-----5:R-:W-:-:S03]  /*2190*/  FSETP.GEU.AND P0, PT, R27, R8, PT ;  /* 0x000000081b00720b */ /* 0x020fc60003f0e000 */
[----:B---3--:R0:W-:Y:S04]  /*21a0*/  @!P1 STL [R10+0x18c], R15 ;  /* 0x00018c0f0a009387 */ /* 0x0081e80000100800 */
[----:B----4-:R0:W-:Y:S06]  /*21b0*/  @!P2 STL [R10+0x18c], R17 ;  /* 0x00018c110a00a387 */ /* 0x0101ec0000100800 */
[----:B------:R-:W-:Y:S05]  /*21c0*/  @P0 BRA `(.L_x_28) ;  /* 0x00000000000c0947 */ /* 0x000fea0003800000 */
[----:B------:R-:W2:Y:S04]  /*21d0*/  LDG.E R5, desc[UR6][R4.64+0xc] ;  /* 0x00000c0604057981 */ /* 0x000ea8000c1e1900 */
[----:B------:R1:W-:Y:S04]  /*21e0*/  STL [R10+-0x4], R27 ;  /* 0xfffffc1b0a007387 */ /* 0x0003e80000100800 */
[----:B--2---:R1:W-:Y:S02]  /*21f0*/  STL [R10+0x18c], R5 ;  /* 0x00018c050a007387 */ /* 0x0043e40000100800 */
.L_x_28:
[----:B------:R-:W-:Y:S05]  /*2200*/  BSYNC.RECONVERGENT B0 ;  /* 0x0000000000007941 */ /* 0x000fea0003800200 */
.L_x_27:
[----:B------:R-:W-:-:S07]  /*2210*/  VIADD R13, R13, 0x4 ;  /* 0x000000040d0d7836 */ /* 0x000fce0000000000 */
.L_x_26:
[----:B------:R-:W-:-:S13]  /*2220*/  ISETP.NE.AND P0, PT, R11, RZ, PT ;  /* 0x000000ff0b00720c */ /* 0x000fda0003f05270 */
[----:B------:R-:W-:Y:S05]  /*2230*/  @!P0 BRA `(.L_x_11) ;  /* 0x0000000000388947 */ /* 0x000fea0003800000 */
[----:B----4-:R2:W5:Y:S01]  /*2240*/  LDL R8, [R10+-0x4] ;  /* 0xfffffc000a087983 */ /* 0x0105620000100800 */
[----:B------:R-:W-:-:S05]  /*2250*/  UMOV UR4, URZ ;  /* 0x000000ff00047c82 */ /* 0x000fca0008000000 */
.L_x_29:
[----:B01----:R-:W-:-:S06]  /*2260*/  IMAD.WIDE R4, R13, 0x4, R2 ;  /* 0x000000040d047825 */ /* 0x003fcc00078e0202 */
[----:B------:R-:W3:Y:S02]  /*2270*/  LDG.E R5, desc[UR6][R4.64] ;  /* 0x0000000604057981 */ /* 0x000ee4000c1e1900 */
[----:B---3-5:R-:W-:-:S13]  /*2280*/  FSETP.GEU.AND P0, PT, R5, R8, PT ;  /* 0x000000080500720b */ /* 0x028fda0003f0e000 */
[----:B------:R-:W-:-:S06]  /*2290*/  @!P0 IMAD.WIDE R6, R13, 0x4, R22 ;  /* 0x000000040d068825 */ /* 0x000fcc00078e0216 */
[----:B------:R-:W3:Y:S01]  /*22a0*/  @!P0 LDG.E R7, desc[UR6][R6.64] ;  /* 0x0000000606078981 */ /* 0x000ee2000c1e1900 */
[----:B------:R-:W-:Y:S01]  /*22b0*/  UIADD3 UR4, UPT, UPT, UR4, 0x1, URZ ;  /* 0x0000000104047890 */ /* 0x000fe2000fffe0ff */
[----:B------:R-:W-:Y:S01]  /*22c0*/  @!P0 MOV R8, R5 ;  /* 0x0000000500088202 */ /* 0x000fe20000000f00 */
[----:B------:R-:W-:Y:S01]  /*22d0*/  VIADD R13, R13, 0x1 ;  /* 0x000000010d0d7836 */ /* 0x000fe20000000000 */
[----:B------:R0:W-:Y:S03]  /*22e0*/  @!P0 STL [R10+-0x4], R5 ;  /* 0xfffffc050a008387 */ /* 0x0001e60000100800 */
[----:B------:R-:W-:Y:S01]  /*22f0*/  ISETP.NE.AND P1, PT, R11, UR4, PT ;  /* 0x000000040b007c0c */ /* 0x000fe2000bf25270 */
[----:B---3--:R0:W-:-:S12]  /*2300*/  @!P0 STL [R10+0x18c], R7 ;  /* 0x00018c070a008387 */ /* 0x0081d80000100800 */
[----:B------:R-:W-:Y:S05]  /*2310*/  @P1 BRA `(.L_x_29) ;  /* 0xfffffffc00d01947 */ /* 0x000fea000383ffff */
.L_x_11:
[----:B------:R-:W3:Y:S02]  /*2320*/  LDC R2, c[0x0][0x394] ;  /* 0x0000e500ff027b82 */ /* 0x000ee40000000800 */
[----:B---3--:R-:W-:-:S13]  /*2330*/  ISETP.GE.AND P0, PT, R2, 0x1, PT ;  /* 0x000000010200780c */ /* 0x008fda0003f06270 */
[----:B------:R-:W-:Y:S05]  /*2340*/  @!P0 EXIT ;  /* 0x000000000000894d */ /* 0x000fea0003800000 */
[----:B------:R-:W-:Y:S01]  /*2350*/  ISETP.GE.U32.AND P0, PT, R2, 0x10, PT ;  /* 0x000000100200780c */ /* 0x000fe20003f06070 */
[----:B------:R-:W-:Y:S02]  /*2360*/  IMAD R20, R20, R2, RZ ;  /* 0x0000000214147224 */ /* 0x000fe400078e02ff */
[----:B------:R-:W-:-:S10]  /*2370*/  IMAD.MOV.U32 R3, RZ, RZ, RZ ;  /* 0x000000ffff037224 */ /* 0x000fd400078e00ff */
[----:B------:R-:W-:Y:S05]  /*2380*/  @!P0 BRA `(.L_x_30) ;  /* 0x0000000000dc8947 */ /* 0x000fea0003800000 */
[----:B01--4-:R-:W0:Y:S01]  /*2390*/  LDC.64 R28, c[0x0][0x398] ;  /* 0x0000e600ff1c7b82 */ /* 0x013e220000000a00 */
[----:B------:R-:W-:Y:S01]  /*23a0*/  LOP3.LUT R3, R2, 0x7ffffff0, RZ, 0xc0, !PT ;  /* 0x7ffffff002037812 */ /* 0x000fe200078ec0ff */
[C---:B------:R-:W-:Y:S01]  /*23b0*/  VIADD R22, R1.reuse, 0x1b0 ;  /* 0x000001b001167836 */ /* 0x040fe20000000000 */
[----:B------:R-:W-:Y:S01]  /*23c0*/  IADD3 R21, PT, PT, R1, 0x20, RZ ;  /* 0x0000002001157810 */ /* 0x000fe20007ffe0ff */
[----:B------:R-:W-:Y:S01]  /*23d0*/  IMAD.MOV.U32 R23, RZ, RZ, R20 ;  /* 0x000000ffff177224 */ /* 0x000fe200078e0014 */
[----:B------:R-:W-:-:S03]  /*23e0*/  IADD3 R24, PT, PT, -R3, RZ, RZ ;  /* 0x000000ff03187210 */ /* 0x000fc60007ffe1ff */
[----:B------:R-:W1:Y:S04]  /*23f0*/  LDC.64 R26, c[0x0][0x3a0] ;  /* 0x0000e800ff1a7b82 */ /* 0x000e680000000a00 */
.L_x_31:
[----:B0-----:R-:W3:Y:S04]  /*2400*/  LDL.128 R12, [R21+-0x20] ;  /* 0xffffe000150c7983 */ /* 0x001ee80000100c00 */
[----:B------:R-:W4:Y:S01]  /*2410*/  LDL.128 R16, [R22+-0x20] ;  /* 0xffffe00016107983 */ /* 0x000f220000100c00 */
[----:B0-----:R-:W-:-:S03]  /*2420*/  IMAD.WIDE R32, R23, 0x4, R28 ;  /* 0x0000000417207825 */ /* 0x001fc600078e021c */
[----:B------:R-:W5:Y:S01]  /*2430*/  LDL.128 R4, [R21+-0x10] ;  /* 0xfffff00015047983 */ /* 0x000f620000100c00 */
[----:B-1----:R-:W-:-:S03]  /*2440*/  IMAD.WIDE R30, R23, 0x4, R26 ;  /* 0x00000004171e7825 */ /* 0x002fc600078e021a */
[----:B--2---:R-:W2:Y:S04]  /*2450*/  LDL.128 R8, [R22+-0x10] ;  /* 0xfffff00016087983 */ /* 0x004ea80000100c00 */
[----:B---3--:R-:W-:Y:S04]  /*2460*/  STG.E desc[UR6][R32.64], R12 ;  /* 0x0000000c20007986 */ /* 0x008fe8000c101906 */
[----:B----4-:R-:W-:Y:S04]  /*2470*/  STG.E desc[UR6][R30.64], R16 ;  /* 0x000000101e007986 */ /* 0x010fe8000c101906 */
[----:B------:R-:W-:Y:S04]  /*2480*/  STG.E desc[UR6][R32.64+0x4], R13 ;  /* 0x0000040d20007986 */ /* 0x000fe8000c101906 */
[----:B------:R-:W-:Y:S04]  /*2490*/  STG.E desc[UR6][R30.64+0x4], R17 ;  /* 0x000004111e007986 */ /* 0x000fe8000c101906 */
[----:B------:R-:W-:Y:S04]  /*24a0*/  STG.E desc[UR6][R32.64+0x8], R14 ;  /* 0x0000080e20007986 */ /* 0x000fe8000c101906 */
[----:B------:R-:W-:Y:S04]  /*24b0*/  STG.E desc[UR6][R30.64+0x8], R18 ;  /* 0x000008121e007986 */ /* 0x000fe8000c101906 */
[----:B------:R0:W-:Y:S04]  /*24c0*/  STG.E desc[UR6][R32.64+0xc], R15 ;  /* 0x00000c0f20007986 */ /* 0x0001e8000c101906 */
[----:B------:R1:W-:Y:S04]  /*24d0*/  STG.E desc[UR6][R30.64+0xc], R19 ;  /* 0x00000c131e007986 */ /* 0x0003e8000c101906 */
[----:B-----5:R-:W-:Y:S04]  /*24e0*/  STG.E desc[UR6][R32.64+0x10], R4 ;  /* 0x0000100420007986 */ /* 0x020fe8000c101906 */
[----:B0-----:R-:W3:Y:S04]  /*24f0*/  LDL.128 R12, [R22] ;  /* 0x00000000160c7983 */ /* 0x001ee80000100c00 */
[----:B-1----:R-:W4:Y:S04]  /*2500*/  LDL.128 R16, [R21] ;  /* 0x0000000015107983 */ /* 0x002f280000100c00 */
[----:B--2---:R-:W-:Y:S04]  /*2510*/  STG.E desc[UR6][R30.64+0x10], R8 ;  /* 0x000010081e007986 */ /* 0x004fe8000c101906 */
[----:B------:R-:W-:Y:S04]  /*2520*/  STG.E desc[UR6][R32.64+0x14], R5 ;  /* 0x0000140520007986 */ /* 0x000fe8000c101906 */
[----:B------:R-:W-:Y:S04]  /*2530*/  STG.E desc[UR6][R30.64+0x14], R9 ;  /* 0x000014091e007986 */ /* 0x000fe8000c101906 */
[----:B------:R-:W-:Y:S04]  /*2540*/  STG.E desc[UR6][R32.64+0x18], R6 ;  /* 0x0000180620007986 */ /* 0x000fe8000c101906 */
[----:B------:R-:W-:Y:S04]  /*2550*/  STG.E desc[UR6][R30.64+0x18], R10 ;  /* 0x0000180a1e007986 */ /* 0x000fe8000c101906 */
[----:B------:R0:W-:Y:S04]  /*2560*/  STG.E desc[UR6][R32.64+0x1c], R7 ;  /* 0x00001c0720007986 */ /* 0x0001e8000c101906 */
[----:B------:R1:W-:Y:S04]  /*2570*/  STG.E desc[UR6][R30.64+0x1c], R11 ;  /* 0x00001c0b1e007986 */ /* 0x0003e8000c101906 */
[----:B0-----:R0:W2:Y:S04]  /*2580*/  LDL.128 R4, [R21+0x10] ;  /* 0x0000100015047983 */ /* 0x0010a80000100c00 */
[----:B-1----:R1:W5:Y:S01]  /*2590*/  LDL.128 R8, [R22+0x10] ;  /* 0x0000100016087983 */ /* 0x0023620000100c00 */
[----:B------:R-:W-:-:S05]  /*25a0*/  VIADD R24, R24, 0x10 ;  /* 0x0000001018187836 */ /* 0x000fca0000000000 */
[----:B------:R-:W-:Y:S01]  /*25b0*/  ISETP.NE.AND P0, PT, R24, RZ, PT ;  /* 0x000000ff1800720c */ /* 0x000fe20003f05270 */
[----:B------:R-:W-:Y:S01]  /*25c0*/  VIADD R23, R23, 0x10 ;  /* 0x0000001017177836 */ /* 0x000fe20000000000 */
[----:B0-----:R-:W-:Y:S01]  /*25d0*/  IADD3 R21, PT, PT, R21, 0x40, RZ ;  /* 0x0000004015157810 */ /* 0x001fe20007ffe0ff */
[----:B-1----:R-:W-:Y:S01]  /*25e0*/  VIADD R22, R22, 0x40 ;  /* 0x0000004016167836 */ /* 0x002fe20000000000 */
[----:B----4-:R0:W-:Y:S04]  /*25f0*/  STG.E desc[UR6][R32.64+0x20], R16 ;  /* 0x0000201020007986 */ /* 0x0101e8000c101906 */
[----:B---3--:R0:W-:Y:S04]  /*2600*/  STG.E desc[UR6][R30.64+0x20], R12 ;  /* 0x0000200c1e007986 */ /* 0x0081e8000c101906 */
[----:B------:R0:W-:Y:S04]  /*2610*/  STG.E desc[UR6][R32.64+0x24], R17 ;  /* 0x0000241120007986 */ /* 0x0001e8000c101906 */
[----:B------:R0:W-:Y:S04]  /*2620*/  STG.E desc[UR6][R30.64+0x24], R13 ;  /* 0x0000240d1e007986 */ /* 0x0001e8000c101906 */
[----:B------:R0:W-:Y:S04]  /*2630*/  STG.E desc[UR6][R32.64+0x28], R18 ;  /* 0x0000281220007986 */ /* 0x0001e8000c101906 */
[----:B------:R0:W-:Y:S04]  /*2640*/  STG.E desc[UR6][R30.64+0x28], R14 ;  /* 0x0000280e1e007986 */ /* 0x0001e8000c101906 */
[----:B------:R0:W-:Y:S04]  /*2650*/  STG.E desc[UR6][R32.64+0x2c], R19 ;  /* 0x00002c1320007986 */ /* 0x0001e8000c101906 */
[----:B------:R0:W-:Y:S04]  /*2660*/  STG.E desc[UR6][R30.64+0x2c], R15 ;  /* 0x00002c0f1e007986 */ /* 0x0001e8000c101906 */
[----:B--2---:R0:W-:Y:S04]  /*2670*/  STG.E desc[UR6][R32.64+0x30], R4 ;  /* 0x0000300420007986 */ /* 0x0041e8000c101906 */
[----:B-----5:R0:W-:Y:S04]  /*2680*/  STG.E desc[UR6][R30.64+0x30], R8 ;  /* 0x000030081e007986 */ /* 0x0201e8000c101906 */
[----:B------:R0:W-:Y:S04]  /*2690*/  STG.E desc[UR6][R32.64+0x34], R5 ;  /* 0x0000340520007986 */ /* 0x0001e8000c101906 */
[----:B------:R0:W-:Y:S04]  /*26a0*/  STG.E desc[UR6][R30.64+0x34], R9 ;  /* 0x000034091e007986 */ /* 0x0001e8000c101906 */
[----:B------:R0:W-:Y:S04]  /*26b0*/  STG.E desc[UR6][R32.64+0x38], R6 ;  /* 0x0000380620007986 */ /* 0x0001e8000c101906 */
[----:B------:R0:W-:Y:S04]  /*26c0*/  STG.E desc[UR6][R30.64+0x38], R10 ;  /* 0x0000380a1e007986 */ /* 0x0001e8000c101906 */
[----:B------:R0:W-:Y:S04]  /*26d0*/  STG.E desc[UR6][R32.64+0x3c], R7 ;  /* 0x00003c0720007986 */ /* 0x0001e8000c101906 */
[----:B------:R0:W-:Y:S01]  /*26e0*/  STG.E desc[UR6][R30.64+0x3c], R11 ;  /* 0x00003c0b1e007986 */ /* 0x0001e2000c101906 */
[----:B------:R-:W-:Y:S05]  /*26f0*/  @P0 BRA `(.L_x_31) ;  /* 0xfffffffc00400947 */ /* 0x000fea000383ffff */
.L_x_30:
[----:B0-----:R-:W-:-:S13]  /*2700*/  LOP3.LUT P0, R4, R2, 0xf, RZ, 0xc0, !PT ;  /* 0x0000000f02047812 */ /* 0x001fda000780c0ff */
[----:B------:R-:W-:Y:S05]  /*2710*/  @!P0 EXIT ;  /* 0x000000000000894d */ /* 0x000fea0003800000 */
[----:B------:R-:W-:Y:S02]  /*2720*/  ISETP.GE.U32.AND P0, PT, R4, 0x8, PT ;  /* 0x000000080400780c */ /* 0x000fe40003f06070 */
[----:B----4-:R-:W-:-:S04]  /*2730*/  LOP3.LUT R21, R2, 0x7, RZ, 0xc0, !PT ;  /* 0x0000000702157812 */ /* 0x010fc800078ec0ff */
[----:B------:R-:W-:-:S07]  /*2740*/  ISETP.NE.AND P1, PT, R21, RZ, PT ;  /* 0x000000ff1500720c */ /* 0x000fce0003f25270 */
[----:B------:R-:W-:Y:S06]  /*2750*/  @!P0 BRA `(.L_x_32) ;  /* 0x00000000006c8947 */ /* 0x000fec0003800000 */
[----:B-1----:R-:W0:Y:S01]  /*2760*/  LDC.64 R24, c[0x0][0x398] ;  /* 0x0000e600ff187b82 */ /* 0x002e220000000a00 */
[----:B------:R-:W-:Y:S01]  /*2770*/  IMAD R26, R3, 0x4, R1 ;  /* 0x00000004031a7824 */ /* 0x000fe200078e0201 */
[----:B------:R-:W-:-:S04]  /*2780*/  IADD3 R13, PT, PT, R20, R3, RZ ;  /* 0x00000003140d7210 */ /* 0x000fc80007ffe0ff */
[----:B------:R-:W3:Y:S02]  /*2790*/  LDL.128 R4, [R26] ;  /* 0x000000001a047983 */ /* 0x000ee40000100c00 */
[----:B------:R-:W1:Y:S02]  /*27a0*/  LDC.64 R22, c[0x0][0x3a0] ;  /* 0x0000e800ff167b82 */ /* 0x000e640000000a00 */
[----:B--2---:R-:W2:Y:S04]  /*27b0*/  LDL.128 R8, [R26+0x190] ;  /* 0x000190001a087983 */ /* 0x004ea80000100c00 */
[----:B------:R-:W4:Y:S01]  /*27c0*/  LDL.128 R16, [R26+0x1a0] ;  /* 0x0001a0001a107983 */ /* 0x000f220000100c00 */
[----:B0-----:R-:W-:-:S04]  /*27d0*/  IMAD.WIDE R24, R13, 0x4, R24 ;  /* 0x000000040d187825 */ /* 0x001fc800078e0218 */
[----:B-1----:R-:W-:Y:S02]  /*27e0*/  IMAD.WIDE R22, R13, 0x4, R22 ;  /* 0x000000040d167825 */ /* 0x002fe400078e0216 */
[----:B------:R-:W5:Y:S02]  /*27f0*/  LDL.128 R12, [R26+0x10] ;  /* 0x000010001a0c7983 */ /* 0x000f640000100c00 */
[----:B------:R-:W-:Y:S02]  /*2800*/  VIADD R3, R3, 0x8 ;  /* 0x0000000803037836 */ /* 0x000fe40000000000 */
[----:B---3--:R0:W-:Y:S04]  /*2810*/  STG.E desc[UR6][R24.64], R4 ;  /* 0x0000000418007986 */ /* 0x0081e8000c101906 */
[----:B--2---:R0:W-:Y:S04]  /*2820*/  STG.E desc[UR6][R22.64], R8 ;  /* 0x0000000816007986 */ /* 0x0041e8000c101906 */
[----:B------:R0:W-:Y:S04]  /*2830*/  STG.E desc[UR6][R24.64+0x4], R5 ;  /* 0x0000040518007986 */ /* 0x0001e8000c101906 */
[----:B------:R0:W-:Y:S04]  /*2840*/  STG.E desc[UR6][R22.64+0x4], R9 ;  /* 0x0000040916007986 */ /* 0x0001e8000c101906 */
[----:B------:R0:W-:Y:S04]  /*2850*/  STG.E desc[UR6][R24.64+0x8], R6 ;  /* 0x0000080618007986 */ /* 0x0001e8000c101906 */
[----:B------:R0:W-:Y:S04]  /*2860*/  STG.E desc[UR6][R22.64+0x8], R10 ;  /* 0x0000080a16007986 */ /* 0x0001e8000c101906 */
[----:B------:R0:W-:Y:S04]  /*2870*/  STG.E desc[UR6][R24.64+0xc], R7 ;  /* 0x00000c0718007986 */ /* 0x0001e8000c101906 */
[----:B------:R0:W-:Y:S04]  /*2880*/  STG.E desc[UR6][R22.64+0xc], R11 ;  /* 0x00000c0b16007986 */ /* 0x0001e8000c101906 */
[----:B-----5:R0:W-:Y:S04]  /*2890*/  STG.E desc[UR6][R24.64+0x10], R12 ;  /* 0x0000100c18007986 */ /* 0x0201e8000c101906 */
[----:B----4-:R0:W-:Y:S04]  /*28a0*/  STG.E desc[UR6][R22.64+0x10], R16 ;  /* 0x0000101016007986 */ /* 0x0101e8000c101906 */
[----:B------:R0:W-:Y:S04]  /*28b0*/  STG.E desc[UR6][R24.64+0x14], R13 ;  /* 0x0000140d18007986 */ /* 0x0001e8000c101906 */
[----:B------:R0:W-:Y:S04]  /*28c0*/  STG.E desc[UR6][R22.64+0x14], R17 ;  /* 0x0000141116007986 */ /* 0x0001e8000c101906 */
[----:B------:R0:W-:Y:S04]  /*28d0*/  STG.E desc[UR6][R24.64+0x18], R14 ;  /* 0x0000180e18007986 */ /* 0x0001e8000c101906 */
[----:B------:R0:W-:Y:S04]  /*28e0*/  STG.E desc[UR6][R22.64+0x18], R18 ;  /* 0x0000181216007986 */ /* 0x0001e8000c101906 */
[----:B------:R0:W-:Y:S04]  /*28f0*/  STG.E desc[UR6][R24.64+0x1c], R15 ;  /* 0x00001c0f18007986 */ /* 0x0001e8000c101906 */
[----:B------:R0:W-:Y:S02]  /*2900*/  STG.E desc[UR6][R22.64+0x1c], R19 ;  /* 0x00001c1316007986 */ /* 0x0001e4000c101906 */
.L_x_32:
[----:B------:R-:W-:Y:S05]  /*2910*/  @!P1 EXIT ;  /* 0x000000000000994d */ /* 0x000fea0003800000 */
[----:B------:R-:W-:Y:S02]  /*2920*/  ISETP.GE.U32.AND P0, PT, R21, 0x4, PT ;  /* 0x000000041500780c */ /* 0x000fe40003f06070 */
[----:B------:R-:W-:-:S04]  /*2930*/  LOP3.LUT R2, R2, 0x3, RZ, 0xc0, !PT ;  /* 0x0000000302027812 */ /* 0x000fc800078ec0ff */
[----:B------:R-:W-:-:S07]  /*2940*/  ISETP.NE.AND P1, PT, R2, RZ, PT ;  /* 0x000000ff0200720c */ /* 0x000fce0003f25270 */
[----:B------:R-:W-:Y:S06]  /*2950*/  @!P0 BRA `(.L_x_33) ;  /* 0x0000000000448947 */ /* 0x000fec0003800000 */
[C---:B0-----:R-:W-:Y:S01]  /*2960*/  IMAD R16, R3.reuse, 0x4, R1 ;  /* 0x0000000403107824 */ /* 0x041fe200078e0201 */
[----:B-1----:R-:W0:Y:S04]  /*2970*/  LDC.64 R12, c[0x0][0x398] ;  /* 0x0000e600ff0c7b82 */ /* 0x002e280000000a00 */
[----:B------:R-:W3:Y:S04]  /*2980*/  LDL.128 R4, [R16] ;  /* 0x0000000010047983 */ /* 0x000ee80000100c00 */
[----:B--2---:R-:W2:Y:S01]  /*2990*/  LDL.128 R8, [R16+0x190] ;  /* 0x0001900010087983 */ /* 0x004ea20000100c00 */
[----:B------:R-:W1:Y:S01]  /*29a0*/  LDC.64 R14, c[0x0][0x3a0] ;  /* 0x0000e800ff0e7b82 */ /* 0x000e620000000a00 */
[----:B------:R-:W-:Y:S01]  /*29b0*/  IADD3 R17, PT, PT, R20, R3, RZ ;  /* 0x0000000314117210 */ /* 0x000fe20007ffe0ff */
[----:B------:R-:W-:-:S04]  /*29c0*/  VIADD R3, R3, 0x4 ;  /* 0x0000000403037836 */ /* 0x000fc80000000000 */
[----:B0-----:R-:W-:-:S04]  /*29d0*/  IMAD.WIDE R12, R17, 0x4, R12 ;  /* 0x00000004110c7825 */ /* 0x001fc800078e020c */
[----:B-1----:R-:W-:Y:S01]  /*29e0*/  IMAD.WIDE R14, R17, 0x4, R14 ;  /* 0x00000004110e7825 */ /* 0x002fe200078e020e */
[----:B---3--:R3:W-:Y:S04]  /*29f0*/  STG.E desc[UR6][R12.64], R4 ;  /* 0x000000040c007986 */ /* 0x0087e8000c101906 */
[----:B--2---:R3:W-:Y:S04]  /*2a00*/  STG.E desc[UR6][R14.64], R8 ;  /* 0x000000080e007986 */ /* 0x0047e8000c101906 */
[----:B------:R3:W-:Y:S04]  /*2a10*/  STG.E desc[UR6][R12.64+0x4], R5 ;  /* 0x000004050c007986 */ /* 0x0007e8000c101906 */
[----:B------:R3:W-:Y:S04]  /*2a20*/  STG.E desc[UR6][R14.64+0x4], R9 ;  /* 0x000004090e007986 */ /* 0x0007e8000c101906 */
[----:B------:R3:W-:Y:S04]  /*2a30*/  STG.E desc[UR6][R12.64+0x8], R6 ;  /* 0x000008060c007986 */ /* 0x0007e8000c101906 */
[----:B------:R3:W-:Y:S04]  /*2a40*/  STG.E desc[UR6][R14.64+0x8], R10 ;  /* 0x0000080a0e007986 */ /* 0x0007e8000c101906 */
[----:B------:R3:W-:Y:S04]  /*2a50*/  STG.E desc[UR6][R12.64+0xc], R7 ;  /* 0x00000c070c007986 */ /* 0x0007e8000c101906 */
[----:B------:R3:W-:Y:S02]  /*2a60*/  STG.E desc[UR6][R14.64+0xc], R11 ;  /* 0x00000c0b0e007986 */ /* 0x0007e4000c101906 */
.L_x_33:
[----:B------:R-:W-:Y:S05]  /*2a70*/  @!P1 EXIT ;  /* 0x000000000000994d */ /* 0x000fea0003800000 */
[----:B01-3--:R-:W0:Y:S01]  /*2a80*/  LDC.64 R6, c[0x0][0x398] ;  /* 0x0000e600ff067b82 */ /* 0x00be220000000a00 */
[C---:B------:R-:W-:Y:S01]  /*2a90*/  IMAD R12, R3.reuse, 0x4, R0 ;  /* 0x00000004030c7824 */ /* 0x040fe200078e0200 */
[----:B------:R-:W-:Y:S01]  /*2aa0*/  IADD3 R0, PT, PT, -R2, RZ, RZ ;  /* 0x000000ff02007210 */ /* 0x000fe20007ffe1ff */
[----:B------:R-:W-:Y:S02]  /*2ab0*/  IMAD.IADD R11, R20, 0x1, R3 ;  /* 0x00000001140b7824 */ /* 0x000fe400078e0203 */
[----:B--2---:R-:W-:-:S03]  /*2ac0*/  IMAD R10, R3, 0x4, R1 ;  /* 0x00000004030a7824 */ /* 0x004fc600078e0201 */
[----:B------:R-:W1:Y:S04]  /*2ad0*/  LDC.64 R4, c[0x0][0x3a0] ;  /* 0x0000e800ff047b82 */ /* 0x000e680000000a00 */
.L_x_34:
[----:B--2---:R2:W3:Y:S04]  /*2ae0*/  LDL R13, [R10] ;  /* 0x000000000a0d7983 */ /* 0x0044e80000100800 */
[----:B------:R4:W5:Y:S01]  /*2af0*/  LDL R15, [R12] ;  /* 0x000000000c0f7983 */ /* 0x0009620000100800 */
[----:B0-----:R-:W-:Y:S01]  /*2b00*/  IMAD.WIDE R8, R11, 0x4, R6 ;  /* 0x000000040b087825 */ /* 0x001fe200078e0206 */
[----:B--2---:R-:W-:-:S03]  /*2b10*/  IADD3 R10, PT, PT, R10, 0x4, RZ ;  /* 0x000000040a0a7810 */ /* 0x004fc60007ffe0ff */
[----:B-1----:R-:W-:-:S04]  /*2b20*/  IMAD.WIDE R2, R11, 0x4, R4 ;  /* 0x000000040b027825 */ /* 0x002fc800078e0204 */
[----:B------:R-:W-:Y:S02]  /*2b30*/  VIADD R0, R0, 0x1 ;  /* 0x0000000100007836 */ /* 0x000fe40000000000 */
[----:B------:R-:W-:Y:S02]  /*2b40*/  VIADD R11, R11, 0x1 ;  /* 0x000000010b0b7836 */ /* 0x000fe40000000000 */
[----:B----4-:R-:W-:Y:S01]  /*2b50*/  VIADD R12, R12, 0x4 ;  /* 0x000000040c0c7836 */ /* 0x010fe20000000000 */
[----:B------:R-:W-:Y:S01]  /*2b60*/  ISETP.NE.AND P0, PT, R0, RZ, PT ;  /* 0x000000ff0000720c */ /* 0x000fe20003f05270 */
[----:B---3--:R2:W-:Y:S04]  /*2b70*/  STG.E desc[UR6][R8.64], R13 ;  /* 0x0000000d08007986 */ /* 0x0085e8000c101906 */
[----:B-----5:R2:W-:Y:S08]  /*2b80*/  STG.E desc[UR6][R2.64], R15 ;  /* 0x0000000f02007986 */ /* 0x0205f0000c101906 */
[----:B------:R-:W-:Y:S05]  /*2b90*/  @P0 BRA `(.L_x_34) ;  /* 0xfffffffc00d00947 */ /* 0x000fea000383ffff */
[----:B------:R-:W-:Y:S05]  /*2ba0*/  EXIT ;  /* 0x000000000000794d */ /* 0x000fea0003800000 */
.L_x_35:
[----:B------:R-:W-:-:S00]  /*2bb0*/  BRA `(.L_x_35) ;  /* 0xfffffffc00fc7947 */ /* 0x000fc0000383ffff */
[----:B------:R-:W-:-:S00]  /*2bc0*/  NOP ;  /* 0x0000000000007918 */ /* 0x000fc00000000000 */
        /* <DEDUP_REMOVED lines=11> */
.L_x_42:


//--------------------- .text._Z15knnSearchKernelPKfS0_iiiPfPi --------------------------
	.section	.text._Z15knnSearchKernelPKfS0_iiiPfPi,"ax",@progbits
	.align	128
        .global         _Z15knnSearchKernelPKfS0_iiiPfPi
        .type           _Z15knnSearchKernelPKfS0_iiiPfPi,@function
        .size           _Z15knnSearchKernelPKfS0_iiiPfPi,(.L_x_43 - _Z15knnSearchKernelPKfS0_iiiPfPi)
        .other          _Z15knnSearchKernelPKfS0_iiiPfPi,@"STO_CUDA_ENTRY STV_DEFAULT"
_Z15knnSearchKernelPKfS0_iiiPfPi:
.text._Z15knnSearchKernelPKfS0_iiiPfPi:
[----:B------:R-:W-:Y:S01]  /*0000*/  LDC R1, c[0x0][0x37c] ;  /* 0x0000df00ff017b82 */ /* 0x000fe20000000800 */
[----:B------:R-:W0:Y:S01]  /*0010*/  S2R R0, SR_TID.X ;  /* 0x0000000000007919 */ /* 0x000e220000002100 */
[----:B------:R-:W0:Y:S01]  /*0020*/  LDCU UR4, c[0x0][0x360] ;  /* 0x00006c00ff0477ac */ /* 0x000e220008000800 */
[----:B------:R-:W0:Y:S01]  /*0030*/  S2R R3, SR_CTAID.Y ;  /* 0x0000000000037919 */ /* 0x000e220000002600 */
[----:B------:R-:W1:Y:S01]  /*0040*/  LDCU UR10, c[0x0][0x390] ;  /* 0x00007200ff0a77ac */ /* 0x000e620008000800 */
[----:B0-----:R-:W-:-:S05]  /*0050*/  IMAD R0, R3, UR4, R0 ;  /* 0x0000000403007c24 */ /* 0x001fca000f8e0200 */
[----:B-1----:R-:W-:-:S13]  /*0060*/  ISETP.GE.AND P0, PT, R0, UR10, PT ;  /* 0x0000000a00007c0c */ /* 0x002fda000bf06270 */
[----:B------:R-:W-:Y:S05]  /*0070*/  @P0 EXIT ;  /* 0x000000000000094d */ /* 0x000fea0003800000 */
[----:B------:R-:W0:Y:S01]  /*0080*/  LDCU UR5, c[0x0][0x394] ;  /* 0x00007280ff0577ac */ /* 0x000e220008000800 */
[----:B------:R-:W1:Y:S01]  /*0090*/  S2R R7, SR_CTAID.X ;  /* 0x0000000000077919 */ /* 0x000e620000002500 */
[----:B------:R-:W-:Y:S01]  /*00a0*/  HFMA2 R9, -RZ, RZ, 0, 0 ;  /* 0x00000000ff097431 */ /* 0x000fe200000001ff */
[----:B------:R-:W2:Y:S01]  /*00b0*/  LDCU.64 UR8, c[0x0][0x358] ;  /* 0x00006b00ff0877ac */ /* 0x000ea20008000a00 */
[----:B0-----:R-:W-:-:S09]  /*00c0*/  UISETP.GE.AND UP0, UPT, UR5, 0x1, UPT ;  /* 0x000000010500788c */ /* 0x001fd2000bf06270 */
[----:B--2---:R-:W-:Y:S05]  /*00d0*/  BRA.U !UP0, `(.L_x_36) ;  /* 0x00000009081c7547 */ /* 0x004fea000b800000 */
[----:B------:R-:W-:Y:S02]  /*00e0*/  UISETP.GE.U32.AND UP1, UPT, UR5, 0x8, UPT ;  /* 0x000000080500788c */ /* 0x000fe4000bf26070 */
[----:B------:R-:W-:Y:S01]  /*00f0*/  IMAD R8, R0, UR5, RZ ;  /* 0x0000000500087c24 */ /* 0x000fe2000f8e02ff */
[----:B------:R-:W-:Y:S02]  /*0100*/  ULOP3.LUT UR6, UR5, 0x7, URZ, 0xc0, !UPT ;  /* 0x0000000705067892 */ /* 0x000fe4000f8ec0ff */
[----:B-1----:R-:W-:Y:S01]  /*0110*/  IMAD R6, R7, UR5, RZ ;  /* 0x0000000507067c24 */ /* 0x002fe2000f8e02ff */
[----:B------:R-:W-:Y:S01]  /*0120*/  MOV R9, RZ ;  /* 0x000000ff00097202 */ /* 0x000fe20000000f00 */
[----:B------:R-:W-:Y:S01]  /*0130*/  UMOV UR4, URZ ;  /* 0x000000ff00047c82 */ /* 0x000fe20008000000 */
[----:B------:R-:W-:Y:S01]  /*0140*/  UISETP.NE.AND UP0, UPT, UR6, URZ, UPT ;  /* 0x000000ff0600728c */ /* 0x000fe2000bf05270 */
[----:B------:R-:W-:Y:S10]  /*0150*/  BRA.U !UP1, `(.L_x_37) ;  /* 0x0000000109c87547 */ /* 0x000ff4000b800000 */
[----:B------:R-:W0:Y:S01]  /*0160*/  LDC.64 R2, c[0x0][0x380] ;  /* 0x0000e000ff027b82 */ /* 0x000e220000000a00 */
[----:B------:R-:W-:Y:S01]  /*0170*/  ULOP3.LUT UR4, UR5, 0x7ffffff8, URZ, 0xc0, !UPT ;  /* 0x7ffffff805047892 */ /* 0x000fe2000f8ec0ff */
[----:B------:R-:W-:-:S03]  /*0180*/  MOV R9, RZ ;  /* 0x000000ff00097202 */ /* 0x000fc60000000f00 */
[----:B------:R-:W-:-:S03]  /*0190*/  UIADD3 UR7, UPT, UPT, -UR4, URZ, URZ ;  /* 0x000000ff04077290 */ /* 0x000fc6000fffe1ff */
[----:B------:R-:W1:Y:S01]  /*01a0*/  LDC.64 R4, c[0x0][0x388] ;  /* 0x0000e200ff047b82 */ /* 0x000e620000000a00 */
[----:B0-----:R-:W-:-:S03]  /*01b0*/  IMAD.WIDE.U32 R2, R8, 0x4, R2 ;  /* 0x0000000408027825 */ /* 0x001fc600078e0002 */
[----:B------:R-:W-:Y:S01]  /*01c0*/  IADD3 R2, P0, PT, R2, 0x10, RZ ;  /* 0x0000001002027810 */ /* 0x000fe20007f1e0ff */
[----:B-1----:R-:W-:-:S03]  /*01d0*/  IMAD.WIDE.U32 R4, R6, 0x4, R4 ;  /* 0x0000000406047825 */ /* 0x002fc600078e0004 */
[----:B------:R-:W-:Y:S02]  /*01e0*/  IADD3.X R3, PT, PT, RZ, R3, RZ, P0, !PT ;  /* 0x00000003ff037210 */ /* 0x000fe400007fe4ff */
[----:B------:R-:W-:-:S04]  /*01f0*/  IADD3 R4, P1, PT, R4, 0x10, RZ ;  /* 0x0000001004047810 */ /* 0x000fc80007f3e0ff */
[----:B------:R-:W-:-:S09]  /*0200*/  IADD3.X R5, PT, PT, RZ, R5, RZ, P1, !PT ;  /* 0x00000005ff057210 */ /* 0x000fd20000ffe4ff */
.L_x_38:
[----:B------:R-:W2:Y:S04]  /*0210*/  LDG.E R20, desc[UR8][R2.64+-0x10] ;  /* 0xfffff00802147981 */ /* 0x000ea8000c1e1900 */
[----:B------:R-:W2:Y:S04]  /*0220*/  LDG.E R21, desc[UR8][R4.64+-0x10] ;  /* 0xfffff00804157981 */ /* 0x000ea8000c1e1900 */
[----:B------:R-:W3:Y:S04]  /*0230*/  LDG.E R22, desc[UR8][R2.64+-0xc] ;  /* 0xfffff40802167981 */ /* 0x000ee8000c1e1900 */
[----:B------:R-:W3:Y:S04]  /*0240*/  LDG.E R23, desc[UR8][R4.64+-0xc] ;  /* 0xfffff40804177981 */ /* 0x000ee8000c1e1900 */
[----:B------:R-:W4:Y:S04]  /*0250*/  LDG.E R24, desc[UR8][R2.64+-0x8] ;  /* 0xfffff80802187981 */ /* 0x000f28000c1e1900 */
        /* <DEDUP_REMOVED lines=9> */
[----:B------:R0:W5:Y:S04]  /*02f0*/  LDG.E R10, desc[UR8][R2.64+0xc] ;  /* 0x00000c08020a7981 */ /* 0x000168000c1e1900 */
[----:B------:R1:W5:Y:S01]  /*0300*/  LDG.E R11, desc[UR8][R4.64+0xc] ;  /* 0x00000c08040b7981 */ /* 0x000362000c1e1900 */
[----:B------:R-:W-:-:S04]  /*0310*/  UIADD3 UR7, UPT, UPT, UR7, 0x8, URZ ;  /* 0x0000000807077890 */ /* 0x000fc8000fffe0ff */
[----:B------:R-:W-:Y:S01]  /*0320*/  UISETP.NE.AND UP1, UPT, UR7, URZ, UPT ;  /* 0x000000ff0700728c */ /* 0x000fe2000bf25270 */
[----:B0-----:R-:W-:Y:S02]  /*0330*/  IADD3 R2, P0, PT, R2, 0x20, RZ ;  /* 0x0000002002027810 */ /* 0x001fe40007f1e0ff */
[----:B-1----:R-:W-:Y:S02]  /*0340*/  IADD3 R4, P1, PT, R4, 0x20, RZ ;  /* 0x0000002004047810 */ /* 0x002fe40007f3e0ff */
[----:B------:R-:W-:Y:S02]  /*0350*/  IADD3.X R3, PT, PT, RZ, R3, RZ, P0, !PT ;  /* 0x00000003ff037210 */ /* 0x000fe400007fe4ff */
[----:B------:R-:W-:Y:S01]  /*0360*/  IADD3.X R5, PT, PT, RZ, R5, RZ, P1, !PT ;  /* 0x00000005ff057210 */ /* 0x000fe20000ffe4ff */
[----:B--2---:R-:W-:-:S04]  /*0370*/  FADD R20, R20, -R21 ;  /* 0x8000001514147221 */ /* 0x004fc80000000000 */
[----:B------:R-:W-:Y:S01]  /*0380*/  FFMA R9, R20, R20, R9 ;  /* 0x0000001414097223 */ /* 0x000fe20000000009 */
[----:B---3--:R-:W-:-:S04]  /*0390*/  FADD R22, R22, -R23 ;  /* 0x8000001716167221 */ /* 0x008fc80000000000 */
[----:B------:R-:W-:Y:S01]  /*03a0*/  FFMA R9, R22, R22, R9 ;  /* 0x0000001616097223 */ /* 0x000fe20000000009 */
[----:B----4-:R-:W-:-:S04]  /*03b0*/  FADD R24, R24, -R25 ;  /* 0x8000001918187221 */ /* 0x010fc80000000000 */
[----:B------:R-:W-:Y:S01]  /*03c0*/  FFMA R9, R24, R24, R9 ;  /* 0x0000001818097223 */ /* 0x000fe20000000009 */
[----:B-----5:R-:W-:-:S04]  /*03d0*/  FADD R18, R19, -R18 ;  /* 0x8000001213127221 */ /* 0x020fc80000000000 */
[----:B------:R-:W-:Y:S01]  /*03e0*/  FFMA R9, R18, R18, R9 ;  /* 0x0000001212097223 */ /* 0x000fe20000000009 */
[----:B------:R-:W-:-:S04]  /*03f0*/  FADD R16, R17, -R16 ;  /* 0x8000001011107221 */ /* 0x000fc80000000000 */
[----:B------:R-:W-:Y:S01]  /*0400*/  FFMA R9, R16, R16, R9 ;  /* 0x0000001010097223 */ /* 0x000fe20000000009 */
[----:B------:R-:W-:-:S04]  /*0410*/  FADD R14, R15, -R14 ;  /* 0x8000000e0f0e7221 */ /* 0x000fc80000000000 */
[----:B------:R-:W-:Y:S01]  /*0420*/  FFMA R9, R14, R14, R9 ;  /* 0x0000000e0e097223 */ /* 0x000fe20000000009 */
[----:B------:R-:W-:-:S04]  /*0430*/  FADD R12, R13, -R12 ;  /* 0x8000000c0d0c7221 */ /* 0x000fc80000000000 */
[----:B------:R-:W-:Y:S01]  /*0440*/  FFMA R9, R12, R12, R9 ;  /* 0x0000000c0c097223 */ /* 0x000fe20000000009 */
[----:B------:R-:W-:-:S04]  /*0450*/  FADD R10, R10, -R11 ;  /* 0x8000000b0a0a7221 */ /* 0x000fc80000000000 */
[----:B------:R-:W-:Y:S01]  /*0460*/  FFMA R9, R10, R10, R9 ;  /* 0x0000000a0a097223 */ /* 0x000fe20000000009 */
[----:B------:R-:W-:Y:S06]  /*0470*/  BRA.U UP1, `(.L_x_38) ;  /* 0xfffffffd01647547 */ /* 0x000fec000b83ffff */
.L_x_37:
[----:B------:R-:W-:Y:S05]  /*0480*/  BRA.U !UP0, `(.L_x_36) ;  /* 0x0000000508307547 */ /* 0x000fea000b800000 */
[----:B------:R-:W-:Y:S02]  /*0490*/  UISETP.GE.U32.AND UP0, UPT, UR6, 0x4, UPT ;  /* 0x000000040600788c */ /* 0x000fe4000bf06070 */
[----:B------:R-:W-:-:S04]  /*04a0*/  ULOP3.LUT UR7, UR5, 0x3, URZ, 0xc0, !UPT ;  /* 0x0000000305077892 */ /* 0x000fc8000f8ec0ff */
[----:B------:R-:W-:-:S03]  /*04b0*/  UISETP.NE.AND UP1, UPT, UR7, URZ, UPT ;  /* 0x000000ff0700728c */ /* 0x000fc6000bf25270 */
[----:B------:R-:W-:Y:S08]  /*04c0*/  BRA.U !UP0, `(.L_x_39) ;  /* 0x0000000108807547 */ /* 0x000ff0000b800000 */
[----:B------:R-:W0:Y:S01]  /*04d0*/  LDC.64 R12, c[0x0][0x380] ;  /* 0x0000e000ff0c7b82 */ /* 0x000e220000000a00 */
[----:B------:R-:W1:Y:S01]  /*04e0*/  LDCU.128 UR12, c[0x0][0x380] ;  /* 0x00007000ff0c77ac */ /* 0x000e620008000c00 */
[C---:B------:R-:W-:Y:S02]  /*04f0*/  IADD3 R3, PT, PT, R8.reuse, UR4, RZ ;  /* 0x0000000408037c10 */ /* 0x040fe4000fffe0ff */
[----:B------:R-:W-:Y:S02]  /*0500*/  IADD3 R15, P0, PT, R8, UR4, RZ ;  /* 0x00000004080f7c10 */ /* 0x000fe4000ff1e0ff */
[----:B------:R-:W-:Y:S02]  /*0510*/  IADD3 R5, P2, PT, R6, UR4, RZ ;  /* 0x0000000406057c10 */ /* 0x000fe4000ff5e0ff */
[----:B------:R-:W2:Y:S01]  /*0520*/  LDC.64 R10, c[0x0][0x388] ;  /* 0x0000e200ff0a7b82 */ /* 0x000ea20000000a00 */
[----:B------:R-:W-:Y:S02]  /*0530*/  IADD3.X R16, PT, PT, RZ, RZ, RZ, P0, !PT ;  /* 0x000000ffff107210 */ /* 0x000fe400007fe4ff */
[----:B------:R-:W-:-:S02]  /*0540*/  IADD3.X R14, PT, PT, RZ, RZ, RZ, P2, !PT ;  /* 0x000000ffff0e7210 */ /* 0x000fc400017fe4ff */
[----:B-1----:R-:W-:Y:S02]  /*0550*/  LEA R2, P1, R15, UR12, 0x2 ;  /* 0x0000000c0f027c11 */ /* 0x002fe4000f8210ff */
[----:B------:R-:W-:Y:S01]  /*0560*/  LEA R4, P3, R5, UR14, 0x2 ;  /* 0x0000000e05047c11 */ /* 0x000fe2000f8610ff */
[----:B0-----:R-:W-:Y:S01]  /*0570*/  IMAD.WIDE.U32 R12, R3, 0x4, R12 ;  /* 0x00000004030c7825 */ /* 0x001fe200078e000c */
[----:B------:R-:W-:Y:S02]  /*0580*/  IADD3 R3, PT, PT, R6, UR4, RZ ;  /* 0x0000000406037c10 */ /* 0x000fe4000fffe0ff */
[----:B------:R-:W-:-:S03]  /*0590*/  LEA.HI.X R5, R5, UR15, R14, 0x2, P3 ;  /* 0x0000000f05057c11 */ /* 0x000fc600098f140e */
[----:B------:R-:W3:Y:S01]  /*05a0*/  LDG.E R12, desc[UR8][R12.64] ;  /* 0x000000080c0c7981 */ /* 0x000ee2000c1e1900 */
[----:B--2---:R-:W-:Y:S01]  /*05b0*/  IMAD.WIDE.U32 R10, R3, 0x4, R10 ;  /* 0x00000004030a7825 */ /* 0x004fe200078e000a */
[----:B------:R-:W-:Y:S02]  /*05c0*/  LEA.HI.X R3, R15, UR13, R16, 0x2, P1 ;  /* 0x0000000d0f037c11 */ /* 0x000fe400088f1410 */
[----:B------:R-:W2:Y:S04]  /*05d0*/  LDG.E R18, desc[UR8][R4.64+0x8] ;  /* 0x0000080804127981 */ /* 0x000ea8000c1e1900 */
[----:B------:R-:W3:Y:S04]  /*05e0*/  LDG.E R11, desc[UR8][R10.64] ;  /* 0x000000080a0b7981 */ /* 0x000ee8000c1e1900 */
[----:B------:R-:W4:Y:S04]  /*05f0*/  LDG.E R15, desc[UR8][R2.64+0x4] ;  /* 0x00000408020f7981 */ /* 0x000f28000c1e1900 */
[----:B------:R-:W4:Y:S04]  /*0600*/  LDG.E R16, desc[UR8][R4.64+0x4] ;  /* 0x0000040804107981 */ /* 0x000f28000c1e1900 */
[----:B------:R-:W2:Y:S04]  /*0610*/  LDG.E R17, desc[UR8][R2.64+0x8] ;  /* 0x0000080802117981 */ /* 0x000ea8000c1e1900 */
[----:B------:R-:W5:Y:S04]  /*0620*/  LDG.E R19, desc[UR8][R2.64+0xc] ;  /* 0x00000c0802137981 */ /* 0x000f68000c1e1900 */
[----:B------:R-:W5:Y:S01]  /*0630*/  LDG.E R20, desc[UR8][R4.64+0xc] ;  /* 0x00000c0804147981 */ /* 0x000f62000c1e1900 */
[----:B------:R-:W-:Y:S01]  /*0640*/  UIADD3 UR4, UPT, UPT, UR4, 0x4, URZ ;  /* 0x0000000404047890 */ /* 0x000fe2000fffe0ff */
[----:B---3--:R-:W-:-:S04]  /*0650*/  FADD R14, R12, -R11 ;  /* 0x8000000b0c0e7221 */ /* 0x008fc80000000000 */
[----:B------:R-:W-:Y:S01]  /*0660*/  FFMA R9, R14, R14, R9 ;  /* 0x0000000e0e097223 */ /* 0x000fe20000000009 */
[----:B----4-:R-:W-:-:S04]  /*0670*/  FADD R16, R15, -R16 ;  /* 0x800000100f107221 */ /* 0x010fc80000000000 */
[----:B------:R-:W-:Y:S01]  /*0680*/  FFMA R9, R16, R16, R9 ;  /* 0x0000001010097223 */ /* 0x000fe20000000009 */
[----:B--2---:R-:W-:-:S04]  /*0690*/  FADD R18, R17, -R18 ;  /* 0x8000001211127221 */ /* 0x004fc80000000000 */
[----:B------:R-:W-:Y:S01]  /*06a0*/  FFMA R9, R18, R18, R9 ;  /* 0x0000001212097223 */ /* 0x000fe20000000009 */
[----:B-----5:R-:W-:-:S04]  /*06b0*/  FADD R20, R19, -R20 ;  /* 0x8000001413147221 */ /* 0x020fc80000000000 */
[----:B------:R-:W-:-:S07]  /*06c0*/  FFMA R9, R20, R20, R9 ;  /* 0x0000001414097223 */ /* 0x000fce0000000009 */
.L_x_39:
[----:B------:R-:W-:Y:S05]  /*06d0*/  BRA.U !UP1, `(.L_x_36) ;  /* 0x00000001099c7547 */ /* 0x000fea000b800000 */
[----:B------:R-:W-:Y:S02]  /*06e0*/  UISETP.NE.AND UP0, UPT, UR7, 0x1, UPT ;  /* 0x000000010700788c */ /* 0x000fe4000bf05270 */
[----:B------:R-:W-:-:S04]  /*06f0*/  ULOP3.LUT UR5, UR5, 0x1, URZ, 0xc0, !UPT ;  /* 0x0000000105057892 */ /* 0x000fc8000f8ec0ff */
[----:B------:R-:W-:-:S03]  /*0700*/  UISETP.NE.U32.AND UP1, UPT, UR5, 0x1, UPT ;  /* 0x000000010500788c */ /* 0x000fc6000bf25070 */
        /* <DEDUP_REMOVED lines=12> */
[----:B------:R-:W-:-:S05]  /*07d0*/  IADD3 R3, PT, PT, R6, UR4, RZ ;  /* 0x0000000406037c10 */ /* 0x000fca000fffe0ff */
[----:B------:R-:W3:Y:S01]  /*07e0*/  LDG.E R12, desc[UR8][R12.64] ;  /* 0x000000080c0c7981 */ /* 0x000ee2000c1e1900 */
[----:B--2---:R-:W-:Y:S01]  /*07f0*/  IMAD.WIDE.U32 R10, R3, 0x4, R10 ;  /* 0x00000004030a7825 */ /* 0x004fe200078e000a */
[----:B------:R-:W-:Y:S02]  /*0800*/  LEA.HI.X R3, R5, UR13, R14, 0x2, P1 ;  /* 0x0000000d05037c11 */ /* 0x000fe400088f140e */
[----:B------:R-:W-:-:S03]  /*0810*/  LEA.HI.X R5, R15, UR15, R16, 0x2, P3 ;  /* 0x0000000f0f057c11 */ /* 0x000fc600098f1410 */
[----:B------:R-:W3:Y:S04]  /*0820*/  LDG.E R11, desc[UR8][R10.64] ;  /* 0x000000080a0b7981 */ /* 0x000ee8000c1e1900 */
[----:B------:R-:W2:Y:S04]  /*0830*/  LDG.E R2, desc[UR8][R2.64+0x4] ;  /* 0x0000040802027981 */ /* 0x000ea8000c1e1900 */
[----:B------:R-:W2:Y:S01]  /*0840*/  LDG.E R5, desc[UR8][R4.64+0x4] ;  /* 0x0000040804057981 */ /* 0x000ea2000c1e1900 */
[----:B------:R-:W-:Y:S01]  /*0850*/  UIADD3 UR4, UPT, UPT, UR4, 0x2, URZ ;  /* 0x0000000204047890 */ /* 0x000fe2000fffe0ff */
[----:B---3--:R-:W-:-:S04]  /*0860*/  FADD R14, R12, -R11 ;  /* 0x8000000b0c0e7221 */ /* 0x008fc80000000000 */
[----:B------:R-:W-:Y:S01]  /*0870*/  FFMA R9, R14, R14, R9 ;  /* 0x0000000e0e097223 */ /* 0x000fe20000000009 */
[----:B--2---:R-:W-:-:S04]  /*0880*/  FADD R14, R2, -R5 ;  /* 0x80000005020e7221 */ /* 0x004fc80000000000 */
[----:B------:R-:W-:-:S07]  /*0890*/  FFMA R9, R14, R14, R9 ;  /* 0x0000000e0e097223 */ /* 0x000fce0000000009 */
.L_x_40:
[----:B------:R-:W-:Y:S05]  /*08a0*/  BRA.U UP1, `(.L_x_36) ;  /* 0x0000000101287547 */ /* 0x000fea000b800000 */
[----:B------:R-:W0:Y:S01]  /*08b0*/  LDC.64 R2, c[0x0][0x380] ;  /* 0x0000e000ff027b82 */ /* 0x000e220000000a00 */
[----:B------:R-:W-:Y:S02]  /*08c0*/  IADD3 R11, PT, PT, R8, UR4, RZ ;  /* 0x00000004080b7c10 */ /* 0x000fe4000fffe0ff */
[----:B------:R-:W-:-:S05]  /*08d0*/  IADD3 R13, PT, PT, R6, UR4, RZ ;  /* 0x00000004060d7c10 */ /* 0x000fca000fffe0ff */
[----:B------:R-:W1:Y:S01]  /*08e0*/  LDC.64 R4, c[0x0][0x388] ;  /* 0x0000e200ff047b82 */ /* 0x000e620000000a00 */
[----:B0-----:R-:W-:-:S06]  /*08f0*/  IMAD.WIDE.U32 R2, R11, 0x4, R2 ;  /* 0x000000040b027825 */ /* 0x001fcc00078e0002 */
[----:B------:R-:W2:Y:S01]  /*0900*/  LDG.E R2, desc[UR8][R2.64] ;  /* 0x0000000802027981 */ /* 0x000ea2000c1e1900 */
[----:B-1----:R-:W-:-:S06]  /*0910*/  IMAD.WIDE.U32 R4, R13, 0x4, R4 ;  /* 0x000000040d047825 */ /* 0x002fcc00078e0004 */
[----:B------:R-:W2:Y:S02]  /*0920*/  LDG.E R5, desc[UR8][R4.64] ;  /* 0x0000000804057981 */ /* 0x000ea4000c1e1900 */
[----:B--2---:R-:W-:-:S04]  /*0930*/  FADD R6, R2, -R5 ;  /* 0x8000000502067221 */ /* 0x004fc80000000000 */
[----:B------:R-:W-:-:S07]  /*0940*/  FFMA R9, R6, R6, R9 ;  /* 0x0000000606097223 */ /* 0x000fce0000000009 */
.L_x_36:
[----:B------:R-:W0:Y:S01]  /*0950*/  LDC.64 R2, c[0x0][0x3a0] ;  /* 0x0000e800ff027b82 */ /* 0x000e220000000a00 */
[----:B-1----:R-:W-:-:S07]  /*0960*/  IMAD R7, R7, UR10, R0 ;  /* 0x0000000a07077c24 */ /* 0x002fce000f8e0200 */
[----:B------:R-:W1:Y:S01]  /*0970*/  LDC.64 R4, c[0x0][0x3a8] ;  /* 0x0000ea00ff047b82 */ /* 0x000e620000000a00 */
[----:B0-----:R-:W-:-:S05]  /*0980*/  IMAD.WIDE.U32 R2, R7, 0x4, R2 ;  /* 0x0000000407027825 */ /* 0x001fca00078e0002 */
[----:B------:R-:W-:Y:S01]  /*0990*/  STG.E desc[UR8][R2.64], R9 ;  /* 0x0000000902007986 */ /* 0x000fe2000c101908 */
[----:B-1----:R-:W-:-:S05]  /*09a0*/  IMAD.WIDE.U32 R4, R7, 0x4, R4 ;  /* 0x0000000407047825 */ /* 0x002fca00078e0004 */
[----:B------:R-:W-:Y:S01]  /*09b0*/  STG.E desc[UR8][R4.64], R0 ;  /* 0x0000000004007986 */ /* 0x000fe2000c101908 */
[----:B------:R-:W-:Y:S05]  /*09c0*/  EXIT ;  /* 0x000000000000794d */ /* 0x000fea0003800000 */
.L_x_41:
        /* <DEDUP_REMOVED lines=11> */
.L_x_43:


//--------------------- .nv.shared.reserved.0     --------------------------
	.section	.nv.shared.reserved.0,"aw",@nobits
	.weak		__nv_reservedSMEM_offset_0_alias
	.size		__nv_reservedSMEM_offset_0_alias, 0, 64
	.other		__nv_reservedSMEM_offset_0_alias,@"STO_CUDA_RESERVED_SHARED STV_DEFAULT"
__nv_reservedSMEM_offset_0_alias:
	.zero		0
	.zero		64


//--------------------- .nv.constant0._Z12findKNearestPfPiiiS_S0_ --------------------------
	.section	.nv.constant0._Z12findKNearestPfPiiiS_S0_,"a",@progbits
	.sectionflags	@""
	.align	4
.nv.constant0._Z12findKNearestPfPiiiS_S0_:
	.zero		936


//--------------------- .nv.constant0._Z15knnSearchKernelPKfS0_iiiPfPi --------------------------
	.section	.nv.constant0._Z15knnSearchKernelPKfS0_iiiPfPi,"a",@progbits
	.sectionflags	@""
	.align	4
.nv.constant0._Z15knnSearchKernelPKfS0_iiiPfPi:
	.zero		944


//--------------------- SYMBOLS --------------------------

	.type		.nv.reservedSmem.offset0,@object
	.size		.nv.reservedSmem.offset0,0x4
